	.target	sm_100a

	.elftype	@"ET_EXEC"


//--------------------- .note.nv.tkinfo           --------------------------
	.section	.note.nv.tkinfo,"",@"SHT_NOTE"
	.sectionflags	@"SHF_NOTE_NV_TKINFO"
	.tkinfo
        /*0018*/ 	.word	0x00000002
        /*0030*/ 	.string	""
        /*0030*/ 	.string	"ptxas"
        /*0030*/ 	.string	"Cuda compilation tools, release 13.0, V13.0.88"
        /*0030*/ 	.string	"Build cuda_13.0.r13.0/compiler.36424714_0"
        /*0030*/ 	.string	"-arch sm_100a -m 64 "



//--------------------- .note.nv.cuinfo           --------------------------
	.section	.note.nv.cuinfo,"",@"SHT_NOTE"
	.sectionflags	@"SHF_NOTE_NV_CUINFO"
        /*0018*/ 	.short	0x0002
        /*001a*/ 	.short	0x0064
        /*001c*/ 	.short	0x0082
	.zero		2


//--------------------- .nv.info                  --------------------------
	.section	.nv.info,"",@"SHT_CUDA_INFO"
	.align	4


	//----- nvinfo : EIATTR_REGCOUNT
	.align		4
        /*0000*/ 	.byte	0x04, 0x2f
        /*0002*/ 	.short	(.L_20 - .L_19)
	.align		4
.L_19:
        /*0004*/ 	.word	index@(_ZN7cutlass13device_kernelINS_4gemm6kernel13GemmUniversalIN4cute5tupleIJiiiiEEENS1_10collective13CollectiveMmaINS1_35MainloopSm100TmaUmmaWarpSpecializedILi4ELi2ELi4ENS5_IJNS4_1CILi1EEESB_SB_EEEEENS5_IJNSA_ILi64EEENSA_ILi256EEESE_EEENS_12float_e5m2_tENS5_IJlSB_lEEESH_SI_NS4_8TiledMMAINS4_8MMA_AtomIJNS4_10MMA_TraitsINS4_19SM100_MMA_F8F6F4_SSEJSH_SH_fSE_SF_NS4_17integral_constantINS4_4UMMA5MajorELSP_0EEESQ_NSN_INSO_7ScaleInELSR_0EEESS_EEEEEENS4_6LayoutISC_NS5_IJNSA_ILi0EEESW_SW_EEEEENS5_IJNS4_10UnderscoreESZ_SZ_EEEEENS4_13SM90_TMA_LOADENS4_14ComposedLayoutINS4_7SwizzleILi2ELi4ELi3EEENS4_18smem_ptr_flag_bitsILi8EEENSV_INS5_IJNSA_ILi8EEESE_EEENS5_IJSE_SB_EEEEEEEvNS4_8identityES12_S1C_vS1D_EENS_8epilogue10collective18CollectiveEpilogueINS1F_23Sm100TmaWarpSpecializedILi4ELi2ELi32ELb0ELb0EEEJSG_NS5_IJNSV_ISE_SB_EES1K_EEESH_SI_SH_SI_NS1F_6fusion15FusionCallbacksIS1J_NS1M_17LinearCombinationISH_fSH_fLNS_15FloatRoundStyleE2EEESG_S1L_JEEENS4_5SM1004TMEM4LOAD26SM100_TMEM_LOAD_16dp32b32xES12_S1C_NS4_39AutoVectorizingCopyWithAssumedAlignmentILi128EEENS4_14SM90_TMA_STOREES1C_S1X_S1X_EEEvvEEEEvNT_6ParamsE)
        /*0008*/ 	.word	0x00000079


	//----- nvinfo : EIATTR_FRAME_SIZE
	.align		4
.L_20:
        /*000c*/ 	.byte	0x04, 0x11
        /*000e*/ 	.short	(.L_22 - .L_21)
	.align		4
.L_21:
        /*0010*/ 	.word	index@($__internal_2_$__cuda_sm10x_tcgen05_guardrail_trap_unallocated_columns_being_dealloced)
        /*0014*/ 	.word	0x00000000


	//----- nvinfo : EIATTR_FRAME_SIZE
	.align		4
.L_22:
        /*0018*/ 	.byte	0x04, 0x11
        /*001a*/ 	.short	(.L_24 - .L_23)
	.align		4
.L_23:
        /*001c*/ 	.word	index@($__internal_1_$__cuda_sm10x_tcgen05_guardrail_trap_phase_invalid_during_alloc)
        /*0020*/ 	.word	0x00000000


	//----- nvinfo : EIATTR_FRAME_SIZE
	.align		4
.L_24:
        /*0024*/ 	.byte	0x04, 0x11
        /*0026*/ 	.short	(.L_26 - .L_25)
	.align		4
.L_25:
        /*0028*/ 	.word	index@($__internal_0_$__cuda_sm10x_tcgen05_guardrail_trap_col_being_dealloced_not_returned_by_alloc)
        /*002c*/ 	.word	0x00000000


	//----- nvinfo : EIATTR_FRAME_SIZE
	.align		4
.L_26:
        /*0030*/ 	.byte	0x04, 0x11
        /*0032*/ 	.short	(.L_28 - .L_27)
	.align		4
.L_27:
        /*0034*/ 	.word	index@(_ZN7cutlass13device_kernelINS_4gemm6kernel13GemmUniversalIN4cute5tupleIJiiiiEEENS1_10collective13CollectiveMmaINS1_35MainloopSm100TmaUmmaWarpSpecializedILi4ELi2ELi4ENS5_IJNS4_1CILi1EEESB_SB_EEEEENS5_IJNSA_ILi64EEENSA_ILi256EEESE_EEENS_12float_e5m2_tENS5_IJlSB_lEEESH_SI_NS4_8TiledMMAINS4_8MMA_AtomIJNS4_10MMA_TraitsINS4_19SM100_MMA_F8F6F4_SSEJSH_SH_fSE_SF_NS4_17integral_constantINS4_4UMMA5MajorELSP_0EEESQ_NSN_INSO_7ScaleInELSR_0EEESS_EEEEEENS4_6LayoutISC_NS5_IJNSA_ILi0EEESW_SW_EEEEENS5_IJNS4_10UnderscoreESZ_SZ_EEEEENS4_13SM90_TMA_LOADENS4_14ComposedLayoutINS4_7SwizzleILi2ELi4ELi3EEENS4_18smem_ptr_flag_bitsILi8EEENSV_INS5_IJNSA_ILi8EEESE_EEENS5_IJSE_SB_EEEEEEEvNS4_8identityES12_S1C_vS1D_EENS_8epilogue10collective18CollectiveEpilogueINS1F_23Sm100TmaWarpSpecializedILi4ELi2ELi32ELb0ELb0EEEJSG_NS5_IJNSV_ISE_SB_EES1K_EEESH_SI_SH_SI_NS1F_6fusion15FusionCallbacksIS1J_NS1M_17LinearCombinationISH_fSH_fLNS_15FloatRoundStyleE2EEESG_S1L_JEEENS4_5SM1004TMEM4LOAD26SM100_TMEM_LOAD_16dp32b32xES12_S1C_NS4_39AutoVectorizingCopyWithAssumedAlignmentILi128EEENS4_14SM90_TMA_STOREES1C_S1X_S1X_EEEvvEEEEvNT_6ParamsE)
        /*0038*/ 	.word	0x00000000


	//----- nvinfo : EIATTR_MIN_STACK_SIZE
	.align		4
.L_28:
        /*003c*/ 	.byte	0x04, 0x12
        /*003e*/ 	.short	(.L_30 - .L_29)
	.align		4
.L_29:
        /*0040*/ 	.word	index@(_ZN7cutlass13device_kernelINS_4gemm6kernel13GemmUniversalIN4cute5tupleIJiiiiEEENS1_10collective13CollectiveMmaINS1_35MainloopSm100TmaUmmaWarpSpecializedILi4ELi2ELi4ENS5_IJNS4_1CILi1EEESB_SB_EEEEENS5_IJNSA_ILi64EEENSA_ILi256EEESE_EEENS_12float_e5m2_tENS5_IJlSB_lEEESH_SI_NS4_8TiledMMAINS4_8MMA_AtomIJNS4_10MMA_TraitsINS4_19SM100_MMA_F8F6F4_SSEJSH_SH_fSE_SF_NS4_17integral_constantINS4_4UMMA5MajorELSP_0EEESQ_NSN_INSO_7ScaleInELSR_0EEESS_EEEEEENS4_6LayoutISC_NS5_IJNSA_ILi0EEESW_SW_EEEEENS5_IJNS4_10UnderscoreESZ_SZ_EEEEENS4_13SM90_TMA_LOADENS4_14ComposedLayoutINS4_7SwizzleILi2ELi4ELi3EEENS4_18smem_ptr_flag_bitsILi8EEENSV_INS5_IJNSA_ILi8EEESE_EEENS5_IJSE_SB_EEEEEEEvNS4_8identityES12_S1C_vS1D_EENS_8epilogue10collective18CollectiveEpilogueINS1F_23Sm100TmaWarpSpecializedILi4ELi2ELi32ELb0ELb0EEEJSG_NS5_IJNSV_ISE_SB_EES1K_EEESH_SI_SH_SI_NS1F_6fusion15FusionCallbacksIS1J_NS1M_17LinearCombinationISH_fSH_fLNS_15FloatRoundStyleE2EEESG_S1L_JEEENS4_5SM1004TMEM4LOAD26SM100_TMEM_LOAD_16dp32b32xES12_S1C_NS4_39AutoVectorizingCopyWithAssumedAlignmentILi128EEENS4_14SM90_TMA_STOREES1C_S1X_S1X_EEEvvEEEEvNT_6ParamsE)
        /*0044*/ 	.word	0x00000000
.L_30:


//--------------------- .nv.compat                --------------------------
	.section	.nv.compat,"",@"SHT_CUDA_COMPAT_INFO"
	.align	4
        /*0000*/ 	.byte	0x02, 0x09, 0x01, 0x00, 0x02, 0x02, 0x02, 0x00, 0x02, 0x05, 0x05, 0x00, 0x03, 0x07, 0x01, 0x01
        /*0010*/ 	.byte	0x02, 0x03, 0x01, 0x00, 0x02, 0x06, 0x01, 0x00, 0x04, 0x0b, 0x08, 0x00, 0x09, 0x00, 0x00, 0x00
        /*0020*/ 	.byte	0x00, 0x00, 0x00, 0x00


//--------------------- .nv.info._ZN7cutlass13device_kernelINS_4gemm6kernel13GemmUniversalIN4cute5tupleIJiiiiEEENS1_10collective13CollectiveMmaINS1_35MainloopSm100TmaUmmaWarpSpecializedILi4ELi2ELi4ENS5_IJNS4_1CILi1EEESB_SB_EEEEENS5_IJNSA_ILi64EEENSA_ILi256EEESE_EEENS_12float_e5m2_tENS5_IJlSB_lEEESH_SI_NS4_8TiledMMAINS4_8MMA_AtomIJNS4_10MMA_TraitsINS4_19SM100_MMA_F8F6F4_SSEJSH_SH_fSE_SF_NS4_17integral_constantINS4_4UMMA5MajorELSP_0EEESQ_NSN_INSO_7ScaleInELSR_0EEESS_EEEEEENS4_6LayoutISC_NS5_IJNSA_ILi0EEESW_SW_EEEEENS5_IJNS4_10UnderscoreESZ_SZ_EEEEENS4_13SM90_TMA_LOADENS4_14ComposedLayoutINS4_7SwizzleILi2ELi4ELi3EEENS4_18smem_ptr_flag_bitsILi8EEENSV_INS5_IJNSA_ILi8EEESE_EEENS5_IJSE_SB_EEEEEEEvNS4_8identityES12_S1C_vS1D_EENS_8epilogue10collective18CollectiveEpilogueINS1F_23Sm100TmaWarpSpecializedILi4ELi2ELi32ELb0ELb0EEEJSG_NS5_IJNSV_ISE_SB_EES1K_EEESH_SI_SH_SI_NS1F_6fusion15FusionCallbacksIS1J_NS1M_17LinearCombinationISH_fSH_fLNS_15FloatRoundStyleE2EEESG_S1L_JEEENS4_5SM1004TMEM4LOAD26SM100_TMEM_LOAD_16dp32b32xES12_S1C_NS4_39AutoVectorizingCopyWithAssumedAlignmentILi128EEENS4_14SM90_TMA_STOREES1C_S1X_S1X_EEEvvEEEEvNT_6ParamsE --------------------------
	.section	.nv.info._ZN7cutlass13device_kernelINS_4gemm6kernel13GemmUniversalIN4cute5tupleIJiiiiEEENS1_10collective13CollectiveMmaINS1_35MainloopSm100TmaUmmaWarpSpecializedILi4ELi2ELi4ENS5_IJNS4_1CILi1EEESB_SB_EEEEENS5_IJNSA_ILi64EEENSA_ILi256EEESE_EEENS_12float_e5m2_tENS5_IJlSB_lEEESH_SI_NS4_8TiledMMAINS4_8MMA_AtomIJNS4_10MMA_TraitsINS4_19SM100_MMA_F8F6F4_SSEJSH_SH_fSE_SF_NS4_17integral_constantINS4_4UMMA5MajorELSP_0EEESQ_NSN_INSO_7ScaleInELSR_0EEESS_EEEEEENS4_6LayoutISC_NS5_IJNSA_ILi0EEESW_SW_EEEEENS5_IJNS4_10UnderscoreESZ_SZ_EEEEENS4_13SM90_TMA_LOADENS4_14ComposedLayoutINS4_7SwizzleILi2ELi4ELi3EEENS4_18smem_ptr_flag_bitsILi8EEENSV_INS5_IJNSA_ILi8EEESE_EEENS5_IJSE_SB_EEEEEEEvNS4_8identityES12_S1C_vS1D_EENS_8epilogue10collective18CollectiveEpilogueINS1F_23Sm100TmaWarpSpecializedILi4ELi2ELi32ELb0ELb0EEEJSG_NS5_IJNSV_ISE_SB_EES1K_EEESH_SI_SH_SI_NS1F_6fusion15FusionCallbacksIS1J_NS1M_17LinearCombinationISH_fSH_fLNS_15FloatRoundStyleE2EEESG_S1L_JEEENS4_5SM1004TMEM4LOAD26SM100_TMEM_LOAD_16dp32b32xES12_S1C_NS4_39AutoVectorizingCopyWithAssumedAlignmentILi128EEENS4_14SM90_TMA_STOREES1C_S1X_S1X_EEEvvEEEEvNT_6ParamsE,"",@"SHT_CUDA_INFO"
	.sectionflags	@""
	.align	4


	//----- nvinfo : EIATTR_CUDA_API_VERSION
	.align		4
        /*0000*/ 	.byte	0x04, 0x37
        /*0002*/ 	.short	(.L_32 - .L_31)
.L_31:
        /*0004*/ 	.word	0x00000082


	//----- nvinfo : EIATTR_KPARAM_INFO
	.align		4
.L_32:
        /*0008*/ 	.byte	0x04, 0x17
        /*000a*/ 	.short	(.L_34 - .L_33)
.L_33:
        /*000c*/ 	.word	0x00000000
        /*0010*/ 	.short	0x0000
        /*0012*/ 	.short	0x0000
        /*0014*/ 	.byte	0x00, 0xf0, 0x01, 0x20


	//----- nvinfo : EIATTR_AT_ENTRY_FRAGMENTS
	.align		4
.L_34:
        /*0018*/ 	.byte	0x04, 0x4f
        /*001a*/ 	.short	(.L_36 - .L_35)


	//   ....[0]....
.L_35:
        /*001c*/ 	.word	0x00000006


	//----- nvinfo : EIATTR_RESERVED_SMEM_USED
	.align		4
.L_36:
        /*0020*/ 	.byte	0x01, 0x41
	.zero		2


	//----- nvinfo : EIATTR_SPARSE_MMA_MASK
	.align		4
        /*0024*/ 	.byte	0x03, 0x50
        /*0026*/ 	.short	0x0000


	//----- nvinfo : EIATTR_TCGEN05_1CTA_USED
	.align		4
        /*0028*/ 	.byte	0x01, 0x51
	.zero		2


	//----- nvinfo : EIATTR_MAXREG_COUNT
	.align		4
        /*002c*/ 	.byte	0x03, 0x1b
        /*002e*/ 	.short	0x00ff


	//----- nvinfo : EIATTR_NUM_BARRIERS
	.align		4
        /*0030*/ 	.byte	0x02, 0x4c
        /*0032*/ 	.byte	0x07
	.zero		1


	//----- nvinfo : EIATTR_EXTERNS
	.align		4
        /*0034*/ 	.byte	0x04, 0x0f
        /*0036*/ 	.short	(.L_38 - .L_37)


	//   ....[0]....
	.align		4
.L_37:
        /*0038*/ 	.word	index@(__assertfail)


	//----- nvinfo : EIATTR_MERCURY_ISA_VERSION
	.align		4
.L_38:
        /*003c*/ 	.byte	0x03, 0x5f
        /*003e*/ 	.short	0x0101


	//----- nvinfo : EIATTR_INT_WARP_WIDE_INSTR_OFFSETS
	.align		4
        /*0040*/ 	.byte	0x04, 0x31
        /*0042*/ 	.short	(.L_40 - .L_39)


	//   ....[0]....
.L_39:
        /*0044*/ 	.word	0x00001de0


	//   ....[1]....
        /*0048*/ 	.word	0x000037a0


	//   ....[2]....
        /*004c*/ 	.word	0x000037d0


	//   ....[3]....
        /*0050*/ 	.word	0x00003820


	//   ....[4]....
        /*0054*/ 	.word	0x00004140


	//   ....[5]....
        /*0058*/ 	.word	0x000041a0


	//   ....[6]....
        /*005c*/ 	.word	0x00004280


	//   ....[7]....
        /*0060*/ 	.word	0x000042f0


	//   ....[8]....
        /*0064*/ 	.word	0x00004400


	//   ....[9]....
        /*0068*/ 	.word	0x00004490


	//   ....[10]....
        /*006c*/ 	.word	0x00004660


	//   ....[11]....
        /*0070*/ 	.word	0x000047c0


	//----- nvinfo : EIATTR_COOP_GROUP_MASK_REGIDS
	.align		4
.L_40:
        /*0074*/ 	.byte	0x04, 0x29
        /*0076*/ 	.short	(.L_42 - .L_41)


	//   ....[0]....
.L_41:
        /*0078*/ 	.word	0xffffffff


	//   ....[1]....
        /*007c*/ 	.word	0xffffffff


	//   ....[2]....
        /*0080*/ 	.word	0xffffffff


	//   ....[3]....
        /*0084*/ 	.word	0xffffffff


	//   ....[4]....
        /*0088*/ 	.word	0xffffffff


	//   ....[5]....
        /*008c*/ 	.word	0xffffffff


	//   ....[6]....
        /*0090*/ 	.word	0xffffffff


	//   ....[7]....
        /*0094*/ 	.word	0xffffffff


	//   ....[8]....
        /*0098*/ 	.word	0xffffffff


	//   ....[9]....
        /*009c*/ 	.word	0xffffffff


	//   ....[10]....
        /*00a0*/ 	.word	0xffffffff


	//   ....[11]....
        /*00a4*/ 	.word	0xffffffff


	//   ....[12]....
        /*00a8*/ 	.word	0xffffffff


	//----- nvinfo : EIATTR_COOP_GROUP_INSTR_OFFSETS
	.align		4
.L_42:
        /*00ac*/ 	.byte	0x04, 0x28
        /*00ae*/ 	.short	(.L_44 - .L_43)


	//   ....[0]....
.L_43:
        /*00b0*/ 	.word	0x00000090


	//   ....[1]....
        /*00b4*/ 	.word	0x000004d0


	//   ....[2]....
        /*00b8*/ 	.word	0x00000640


	//   ....[3]....
        /*00bc*/ 	.word	0x000007e0


	//   ....[4]....
        /*00c0*/ 	.word	0x000008e0


	//   ....[5]....
        /*00c4*/ 	.word	0x00000a50


	//   ....[6]....
        /*00c8*/ 	.word	0x00000bf0


	//   ....[7]....
        /*00cc*/ 	.word	0x00001cc0


	//   ....[8]....
        /*00d0*/ 	.word	0x00002aa0


	//   ....[9]....
        /*00d4*/ 	.word	0x00002cb0


	//   ....[10]....
        /*00d8*/ 	.word	0x00002ce0


	//   ....[11]....
        /*00dc*/ 	.word	0x00003690


	//   ....[12]....
        /*00e0*/ 	.word	0x000038c0


	//----- nvinfo : EIATTR_VRC_CTA_INIT_COUNT
	.align		4
.L_44:
        /*00e4*/ 	.byte	0x02, 0x4a
        /*00e6*/ 	.byte	0x80
	.zero		1


	//----- nvinfo : EIATTR_SYSCALL_OFFSETS
	.align		4
        /*00e8*/ 	.byte	0x04, 0x46
        /*00ea*/ 	.short	(.L_46 - .L_45)


	//   ....[0]....
.L_45:
        /*00ec*/ 	.word	0x00005240


	//   ....[1]....
        /*00f0*/ 	.word	0x00005380


	//   ....[2]....
        /*00f4*/ 	.word	0x00005b80


	//   ....[3]....
        /*00f8*/ 	.word	0x00006920


	//   ....[4]....
        /*00fc*/ 	.word	0x00007680


	//   ....[5]....
        /*0100*/ 	.word	0x00008410


	//----- nvinfo : EIATTR_MBARRIER_INSTR_OFFSETS
	.align		4
.L_46:
        /*0104*/ 	.byte	0x04, 0x39
        /*0106*/ 	.short	(.L_48 - .L_47)


	//   ....[0]....
.L_47:
        /*0108*/ 	.word	0x000005b0
        /*010c*/ 	.word	0x000000ff
        /*0110*/ 	.word	0x00000000
        /*0114*/ 	.short	0x0100
        /*0116*/ 	.byte	0x05
	.zero		1


	//   ....[1]....
        /*0118*/ 	.word	0x000005c0
        /*011c*/ 	.word	0x000000ff
        /*0120*/ 	.word	0x00000020
        /*0124*/ 	.short	0x0100
        /*0126*/ 	.byte	0x05
	.zero		1


	//   ....[2]....
        /*0128*/ 	.word	0x000005d0
        /*012c*/ 	.word	0x000000ff
        /*0130*/ 	.word	0x00000008
        /*0134*/ 	.short	0x0100
        /*0136*/ 	.byte	0x05
	.zero		1


	//   ....[3]....
        /*0138*/ 	.word	0x000005e0
        /*013c*/ 	.word	0x000000ff
        /*0140*/ 	.word	0x00000028
        /*0144*/ 	.short	0x0100
        /*0146*/ 	.byte	0x05
	.zero		1


	//   ....[4]....
        /*0148*/ 	.word	0x000005f0
        /*014c*/ 	.word	0x000000ff
        /*0150*/ 	.word	0x00000010
        /*0154*/ 	.short	0x0100
        /*0156*/ 	.byte	0x05
	.zero		1


	//   ....[5]....
        /*0158*/ 	.word	0x00000600
        /*015c*/ 	.word	0x000000ff
        /*0160*/ 	.word	0x00000030
        /*0164*/ 	.short	0x0100
        /*0166*/ 	.byte	0x05
	.zero		1


	//   ....[6]....
        /*0168*/ 	.word	0x00000610
        /*016c*/ 	.word	0x000000ff
        /*0170*/ 	.word	0x00000018
        /*0174*/ 	.short	0x0100
        /*0176*/ 	.byte	0x05
	.zero		1


	//   ....[7]....
        /*0178*/ 	.word	0x00000620
        /*017c*/ 	.word	0x000000ff
        /*0180*/ 	.word	0x00000038
        /*0184*/ 	.short	0x0100
        /*0186*/ 	.byte	0x05
	.zero		1


	//   ....[8]....
        /*0188*/ 	.word	0x00000750
        /*018c*/ 	.word	0x000000ff
        /*0190*/ 	.word	0x00000040
        /*0194*/ 	.short	0x0100
        /*0196*/ 	.byte	0x07
	.zero		1


	//   ....[9]....
        /*0198*/ 	.word	0x00000760
        /*019c*/ 	.word	0x000000ff
        /*01a0*/ 	.word	0x00000060
        /*01a4*/ 	.short	0x0100
        /*01a6*/ 	.byte	0x07
	.zero		1


	//   ....[10]....
        /*01a8*/ 	.word	0x00000770
        /*01ac*/ 	.word	0x000000ff
        /*01b0*/ 	.word	0x00000048
        /*01b4*/ 	.short	0x0100
        /*01b6*/ 	.byte	0x07
	.zero		1


	//   ....[11]....
        /*01b8*/ 	.word	0x00000780
        /*01bc*/ 	.word	0x000000ff
        /*01c0*/ 	.word	0x00000068
        /*01c4*/ 	.short	0x0100
        /*01c6*/ 	.byte	0x07
	.zero		1


	//   ....[12]....
        /*01c8*/ 	.word	0x00000790
        /*01cc*/ 	.word	0x000000ff
        /*01d0*/ 	.word	0x00000050
        /*01d4*/ 	.short	0x0100
        /*01d6*/ 	.byte	0x07
	.zero		1


	//   ....[13]....
        /*01d8*/ 	.word	0x000007a0
        /*01dc*/ 	.word	0x000000ff
        /*01e0*/ 	.word	0x00000070
        /*01e4*/ 	.short	0x0100
        /*01e6*/ 	.byte	0x07
	.zero		1


	//   ....[14]....
        /*01e8*/ 	.word	0x000007b0
        /*01ec*/ 	.word	0x000000ff
        /*01f0*/ 	.word	0x00000058
        /*01f4*/ 	.short	0x0100
        /*01f6*/ 	.byte	0x07
	.zero		1


	//   ....[15]....
        /*01f8*/ 	.word	0x000007c0
        /*01fc*/ 	.word	0x000000ff
        /*0200*/ 	.word	0x00000078
        /*0204*/ 	.short	0x0100
        /*0206*/ 	.byte	0x07
	.zero		1


	//   ....[16]....
        /*0208*/ 	.word	0x000008b0
        /*020c*/ 	.word	0x000000ff
        /*0210*/ 	.word	0x00000080
        /*0214*/ 	.short	0x0100
        /*0216*/ 	.byte	0x05
	.zero		1


	//   ....[17]....
        /*0218*/ 	.word	0x000008c0
        /*021c*/ 	.word	0x000000ff
        /*0220*/ 	.word	0x00000088
        /*0224*/ 	.short	0x0100
        /*0226*/ 	.byte	0x05
	.zero		1


	//   ....[18]....
        /*0228*/ 	.word	0x00000a00
        /*022c*/ 	.word	0x000000ff
        /*0230*/ 	.word	0x00000090
        /*0234*/ 	.short	0x0100
        /*0236*/ 	.byte	0x05
	.zero		1


	//   ....[19]....
        /*0238*/ 	.word	0x00000a10
        /*023c*/ 	.word	0x000000ff
        /*0240*/ 	.word	0x000000a0
        /*0244*/ 	.short	0x0100
        /*0246*/ 	.byte	0x05
	.zero		1


	//   ....[20]....
        /*0248*/ 	.word	0x00000a20
        /*024c*/ 	.word	0x000000ff
        /*0250*/ 	.word	0x00000098
        /*0254*/ 	.short	0x0100
        /*0256*/ 	.byte	0x05
	.zero		1


	//   ....[21]....
        /*0258*/ 	.word	0x00000a30
        /*025c*/ 	.word	0x000000ff
        /*0260*/ 	.word	0x000000a8
        /*0264*/ 	.short	0x0100
        /*0266*/ 	.byte	0x05
	.zero		1


	//   ....[22]....
        /*0268*/ 	.word	0x00000b60
        /*026c*/ 	.word	0x000000ff
        /*0270*/ 	.word	0x000000b0
        /*0274*/ 	.short	0x0100
        /*0276*/ 	.byte	0x07
	.zero		1


	//   ....[23]....
        /*0278*/ 	.word	0x00000b70
        /*027c*/ 	.word	0x000000ff
        /*0280*/ 	.word	0x000000d0
        /*0284*/ 	.short	0x0100
        /*0286*/ 	.byte	0x07
	.zero		1


	//   ....[24]....
        /*0288*/ 	.word	0x00000b80
        /*028c*/ 	.word	0x000000ff
        /*0290*/ 	.word	0x000000b8
        /*0294*/ 	.short	0x0100
        /*0296*/ 	.byte	0x07
	.zero		1


	//   ....[25]....
        /*0298*/ 	.word	0x00000b90
        /*029c*/ 	.word	0x000000ff
        /*02a0*/ 	.word	0x000000d8
        /*02a4*/ 	.short	0x0100
        /*02a6*/ 	.byte	0x07
	.zero		1


	//   ....[26]....
        /*02a8*/ 	.word	0x00000ba0
        /*02ac*/ 	.word	0x000000ff
        /*02b0*/ 	.word	0x000000c0
        /*02b4*/ 	.short	0x0100
        /*02b6*/ 	.byte	0x07
	.zero		1


	//   ....[27]....
        /*02b8*/ 	.word	0x00000bb0
        /*02bc*/ 	.word	0x000000ff
        /*02c0*/ 	.word	0x000000e0
        /*02c4*/ 	.short	0x0100
        /*02c6*/ 	.byte	0x07
	.zero		1


	//   ....[28]....
        /*02c8*/ 	.word	0x00000bc0
        /*02cc*/ 	.word	0x000000ff
        /*02d0*/ 	.word	0x000000c8
        /*02d4*/ 	.short	0x0100
        /*02d6*/ 	.byte	0x07
	.zero		1


	//   ....[29]....
        /*02d8*/ 	.word	0x00000bd0
        /*02dc*/ 	.word	0x000000ff
        /*02e0*/ 	.word	0x000000e8
        /*02e4*/ 	.short	0x0100
        /*02e6*/ 	.byte	0x07
	.zero		1


	//   ....[30]....
        /*02e8*/ 	.word	0x00000cc0
        /*02ec*/ 	.word	0x000000ff
        /*02f0*/ 	.word	0x000000f0
        /*02f4*/ 	.short	0x0100
        /*02f6*/ 	.byte	0x05
	.zero		1


	//   ....[31]....
        /*02f8*/ 	.word	0x00000cd0
        /*02fc*/ 	.word	0x000000ff
        /*0300*/ 	.word	0x00000100
        /*0304*/ 	.short	0x0100
        /*0306*/ 	.byte	0x05
	.zero		1


	//   ....[32]....
        /*0308*/ 	.word	0x00000ce0
        /*030c*/ 	.word	0x000000ff
        /*0310*/ 	.word	0x000000f8
        /*0314*/ 	.short	0x0100
        /*0316*/ 	.byte	0x05
	.zero		1


	//   ....[33]....
        /*0318*/ 	.word	0x00000cf0
        /*031c*/ 	.word	0x000000ff
        /*0320*/ 	.word	0x00000108
        /*0324*/ 	.short	0x0100
        /*0326*/ 	.byte	0x05
	.zero		1


	//   ....[34]....
        /*0328*/ 	.word	0x000015c0
        /*032c*/ 	.word	0x00000002
        /*0330*/ 	.word	0x00000100
        /*0334*/ 	.short	0x010a
        /*0336*/ 	.byte	0xff
	.zero		1


	//   ....[35]....
        /*0338*/ 	.word	0x000015f0
        /*033c*/ 	.word	0x00000002
        /*0340*/ 	.word	0x000000f0
        /*0344*/ 	.short	0x0101
        /*0346*/ 	.byte	0xff
	.zero		1


	//   ....[36]....
        /*0348*/ 	.word	0x000016c0
        /*034c*/ 	.word	0x000000ff
        /*0350*/ 	.word	0x00000020
        /*0354*/ 	.short	0x010a
        /*0356*/ 	.byte	0x08
	.zero		1


	//   ....[37]....
        /*0358*/ 	.word	0x00001760
        /*035c*/ 	.word	0x000000ff
        /*0360*/ 	.word	0x00000020
        /*0364*/ 	.short	0x010a
        /*0366*/ 	.byte	0x21
	.zero		1


	//   ....[38]....
        /*0368*/ 	.word	0x000018b0
        /*036c*/ 	.word	0x000000ff
        /*0370*/ 	.word	0x00000020
        /*0374*/ 	.short	0x010a
        /*0376*/ 	.byte	0x08
	.zero		1


	//   ....[39]....
        /*0378*/ 	.word	0x000019c0
        /*037c*/ 	.word	0x000000ff
        /*0380*/ 	.word	0x00000088
        /*0384*/ 	.short	0x0101
        /*0386*/ 	.byte	0x04
	.zero		1


	//   ....[40]....
        /*0388*/ 	.word	0x000019e0
        /*038c*/ 	.word	0x000000ff
        /*0390*/ 	.word	0x00000020
        /*0394*/ 	.short	0x010a
        /*0396*/ 	.byte	0x08
	.zero		1


	//   ....[41]....
        /*0398*/ 	.word	0x00001a60
        /*039c*/ 	.word	0x000000ff
        /*03a0*/ 	.word	0x00000020
        /*03a4*/ 	.short	0x010a
        /*03a6*/ 	.byte	0x11
	.zero		1


	//   ....[42]....
        /*03a8*/ 	.word	0x00001bb0
        /*03ac*/ 	.word	0x000000ff
        /*03b0*/ 	.word	0x00000020
        /*03b4*/ 	.short	0x010a
        /*03b6*/ 	.byte	0x08
	.zero		1


	//   ....[43]....
        /*03b8*/ 	.word	0x00001cf0
        /*03bc*/ 	.word	0x00000002
        /*03c0*/ 	.word	0x00000090
        /*03c4*/ 	.short	0x010a
        /*03c6*/ 	.byte	0xff
	.zero		1


	//   ....[44]....
        /*03c8*/ 	.word	0x00001db0
        /*03cc*/ 	.word	0x00000002
        /*03d0*/ 	.word	0x00000000
        /*03d4*/ 	.short	0x0101
        /*03d6*/ 	.byte	0xff
	.zero		1


	//   ....[45]....
        /*03d8*/ 	.word	0x00002310
        /*03dc*/ 	.word	0x000000ff
        /*03e0*/ 	.word	0x00000000
        /*03e4*/ 	.short	0x010a
        /*03e6*/ 	.byte	0x05
	.zero		1


	//   ....[46]....
        /*03e8*/ 	.word	0x000023a0
        /*03ec*/ 	.word	0x000000ff
        /*03f0*/ 	.word	0x00000000
        /*03f4*/ 	.short	0x010a
        /*03f6*/ 	.byte	0x05
	.zero		1


	//   ....[47]....
        /*03f8*/ 	.word	0x00002430
        /*03fc*/ 	.word	0x000000ff
        /*0400*/ 	.word	0x00000000
        /*0404*/ 	.short	0x010a
        /*0406*/ 	.byte	0x05
	.zero		1


	//   ....[48]....
        /*0408*/ 	.word	0x000024d0
        /*040c*/ 	.word	0x00000000
        /*0410*/ 	.word	0x00000000
        /*0414*/ 	.short	0x010a
        /*0416*/ 	.byte	0xff
	.zero		1


	//   ....[49]....
        /*0418*/ 	.word	0x000025f0
        /*041c*/ 	.word	0x00000000
        /*0420*/ 	.word	0x000000f0
        /*0424*/ 	.short	0x010a
        /*0426*/ 	.byte	0xff
	.zero		1


	//   ....[50]....
        /*0428*/ 	.word	0x00002660
        /*042c*/ 	.word	0x00000000
        /*0430*/ 	.word	0x00000000
        /*0434*/ 	.short	0x0101
        /*0436*/ 	.byte	0xff
	.zero		1


	//   ....[51]....
        /*0438*/ 	.word	0x00002680
        /*043c*/ 	.word	0x000000ff
        /*0440*/ 	.word	0x000000a0
        /*0444*/ 	.short	0x010a
        /*0446*/ 	.byte	0x05
	.zero		1


	//   ....[52]....
        /*0448*/ 	.word	0x000027a0
        /*044c*/ 	.word	0x00000000
        /*0450*/ 	.word	0x00000090
        /*0454*/ 	.short	0x010a
        /*0456*/ 	.byte	0xff
	.zero		1


	//   ....[53]....
        /*0458*/ 	.word	0x000028a0
        /*045c*/ 	.word	0x00000000
        /*0460*/ 	.word	0x00000000
        /*0464*/ 	.short	0x0101
        /*0466*/ 	.byte	0xff
	.zero		1


	//   ....[54]....
        /*0468*/ 	.word	0x00002930
        /*046c*/ 	.word	0x000000ff
        /*0470*/ 	.word	0x000000a0
        /*0474*/ 	.short	0x0106
        /*0476*/ 	.byte	0x05
	.zero		1


	//   ....[55]....
        /*0478*/ 	.word	0x00002950
        /*047c*/ 	.word	0x000000ff
        /*0480*/ 	.word	0x000000a0
        /*0484*/ 	.short	0x010a
        /*0486*/ 	.byte	0x05
	.zero		1


	//   ....[56]....
        /*0488*/ 	.word	0x000029e0
        /*048c*/ 	.word	0x000000ff
        /*0490*/ 	.word	0x000000a0
        /*0494*/ 	.short	0x0106
        /*0496*/ 	.byte	0x04
	.zero		1


	//   ....[57]....
        /*0498*/ 	.word	0x00002a20
        /*049c*/ 	.word	0x00000000
        /*04a0*/ 	.word	0x000000a0
        /*04a4*/ 	.short	0x010a
        /*04a6*/ 	.byte	0xff
	.zero		1


	//   ....[58]....
        /*04a8*/ 	.word	0x00002f20
        /*04ac*/ 	.word	0x00000000
        /*04b0*/ 	.word	0x00000090
        /*04b4*/ 	.short	0x010a
        /*04b6*/ 	.byte	0xff
	.zero		1


	//   ....[59]....
        /*04b8*/ 	.word	0x00003020
        /*04bc*/ 	.word	0x00000003
        /*04c0*/ 	.word	0x00000000
        /*04c4*/ 	.short	0x0101
        /*04c6*/ 	.byte	0xff
	.zero		1


	//   ....[60]....
        /*04c8*/ 	.word	0x00003030
        /*04cc*/ 	.word	0x000000ff
        /*04d0*/ 	.word	0x00000000
        /*04d4*/ 	.short	0x010a
        /*04d6*/ 	.byte	0x04
	.zero		1


	//   ....[61]....
        /*04d8*/ 	.word	0x000030b0
        /*04dc*/ 	.word	0x000000ff
        /*04e0*/ 	.word	0x000000d0
        /*04e4*/ 	.short	0x010a
        /*04e6*/ 	.byte	0x08
	.zero		1


	//   ....[62]....
        /*04e8*/ 	.word	0x00003190
        /*04ec*/ 	.word	0x000000ff
        /*04f0*/ 	.word	0x00000000
        /*04f4*/ 	.short	0x010a
        /*04f6*/ 	.byte	0x07
	.zero		1


	//   ....[63]....
        /*04f8*/ 	.word	0x000032d0
        /*04fc*/ 	.word	0x000000ff
        /*0500*/ 	.word	0x00000000
        /*0504*/ 	.short	0x010a
        /*0506*/ 	.byte	0x04
	.zero		1


	//   ....[64]....
        /*0508*/ 	.word	0x000034c0
        /*050c*/ 	.word	0x000000ff
        /*0510*/ 	.word	0x00000000
        /*0514*/ 	.short	0x010a
        /*0516*/ 	.byte	0x05
	.zero		1


	//   ....[65]....
        /*0518*/ 	.word	0x00003550
        /*051c*/ 	.word	0x000000ff
        /*0520*/ 	.word	0x00000000
        /*0524*/ 	.short	0x010a
        /*0526*/ 	.byte	0x05
	.zero		1


	//   ....[66]....
        /*0528*/ 	.word	0x000035e0
        /*052c*/ 	.word	0x000000ff
        /*0530*/ 	.word	0x00000000
        /*0534*/ 	.short	0x010a
        /*0536*/ 	.byte	0x05
	.zero		1


	//   ....[67]....
        /*0538*/ 	.word	0x00003670
        /*053c*/ 	.word	0x000000ff
        /*0540*/ 	.word	0x00000000
        /*0544*/ 	.short	0x010a
        /*0546*/ 	.byte	0x07
	.zero		1


	//   ....[68]....
        /*0548*/ 	.word	0x00003af0
        /*054c*/ 	.word	0x00000000
        /*0550*/ 	.word	0x00000090
        /*0554*/ 	.short	0x010a
        /*0556*/ 	.byte	0xff
	.zero		1


	//   ....[69]....
        /*0558*/ 	.word	0x00003bb0
        /*055c*/ 	.word	0x00000000
        /*0560*/ 	.word	0x00000000
        /*0564*/ 	.short	0x0101
        /*0566*/ 	.byte	0xff
	.zero		1


	//   ....[70]....
        /*0568*/ 	.word	0x00003ed0
        /*056c*/ 	.word	0x000000ff
        /*0570*/ 	.word	0x00000088
        /*0574*/ 	.short	0x010a
        /*0576*/ 	.byte	0x07
	.zero		1


	//   ....[71]....
        /*0578*/ 	.word	0x000040c0
        /*057c*/ 	.word	0x000000ff
        /*0580*/ 	.word	0x00000060
        /*0584*/ 	.short	0x010a
        /*0586*/ 	.byte	0x07
	.zero		1


	//   ....[72]....
        /*0588*/ 	.word	0x00004230
        /*058c*/ 	.word	0x000000ff
        /*0590*/ 	.word	0x00000040
        /*0594*/ 	.short	0x010b
        /*0596*/ 	.byte	0x07
	.zero		1


	//   ....[73]....
        /*0598*/ 	.word	0x00004240
        /*059c*/ 	.word	0x000000ff
        /*05a0*/ 	.word	0x00000000
        /*05a4*/ 	.short	0x0101
        /*05a6*/ 	.byte	0x08
	.zero		1


	//   ....[74]....
        /*05a8*/ 	.word	0x00004250
        /*05ac*/ 	.word	0x000000ff
        /*05b0*/ 	.word	0x00000068
        /*05b4*/ 	.short	0x010a
        /*05b6*/ 	.byte	0x07
	.zero		1


	//   ....[75]....
        /*05b8*/ 	.word	0x000043a0
        /*05bc*/ 	.word	0x000000ff
        /*05c0*/ 	.word	0x00000048
        /*05c4*/ 	.short	0x010b
        /*05c6*/ 	.byte	0x07
	.zero		1


	//   ....[76]....
        /*05c8*/ 	.word	0x000043b0
        /*05cc*/ 	.word	0x000000ff
        /*05d0*/ 	.word	0x00000000
        /*05d4*/ 	.short	0x0101
        /*05d6*/ 	.byte	0x08
	.zero		1


	//   ....[77]....
        /*05d8*/ 	.word	0x000043c0
        /*05dc*/ 	.word	0x000000ff
        /*05e0*/ 	.word	0x00000070
        /*05e4*/ 	.short	0x010a
        /*05e6*/ 	.byte	0x07
	.zero		1


	//   ....[78]....
        /*05e8*/ 	.word	0x00004540
        /*05ec*/ 	.word	0x000000ff
        /*05f0*/ 	.word	0x00000050
        /*05f4*/ 	.short	0x010b
        /*05f6*/ 	.byte	0x07
	.zero		1


	//   ....[79]....
        /*05f8*/ 	.word	0x00004580
        /*05fc*/ 	.word	0x000000ff
        /*0600*/ 	.word	0x00000000
        /*0604*/ 	.short	0x0101
        /*0606*/ 	.byte	0x08
	.zero		1


	//   ....[80]....
        /*0608*/ 	.word	0x000045c0
        /*060c*/ 	.word	0x000000ff
        /*0610*/ 	.word	0x00000078
        /*0614*/ 	.short	0x010a
        /*0616*/ 	.byte	0x07
	.zero		1


	//   ....[81]....
        /*0618*/ 	.word	0x00004800
        /*061c*/ 	.word	0x000000ff
        /*0620*/ 	.word	0x00000058
        /*0624*/ 	.short	0x010b
        /*0626*/ 	.byte	0x07
	.zero		1


	//   ....[82]....
        /*0628*/ 	.word	0x00004820
        /*062c*/ 	.word	0x000000ff
        /*0630*/ 	.word	0x00000000
        /*0634*/ 	.short	0x0101
        /*0636*/ 	.byte	0x0d
	.zero		1


	//   ....[83]....
        /*0638*/ 	.word	0x00004850
        /*063c*/ 	.word	0x000000ff
        /*0640*/ 	.word	0x00000060
        /*0644*/ 	.short	0x010a
        /*0646*/ 	.byte	0x07
	.zero		1


	//   ....[84]....
        /*0648*/ 	.word	0x00004870
        /*064c*/ 	.word	0x000000ff
        /*0650*/ 	.word	0x00000068
        /*0654*/ 	.short	0x010a
        /*0656*/ 	.byte	0x07
	.zero		1


	//   ....[85]....
        /*0658*/ 	.word	0x00004890
        /*065c*/ 	.word	0x000000ff
        /*0660*/ 	.word	0x00000070
        /*0664*/ 	.short	0x010a
        /*0666*/ 	.byte	0x07
	.zero		1


	//   ....[86]....
        /*0668*/ 	.word	0x000048d0
        /*066c*/ 	.word	0x00000000
        /*0670*/ 	.word	0x00000078
        /*0674*/ 	.short	0x010a
        /*0676*/ 	.byte	0xff
	.zero		1


	//   ....[87]....
        /*0678*/ 	.word	0x00004c10
        /*067c*/ 	.word	0x00000000
        /*0680*/ 	.word	0x00000090
        /*0684*/ 	.short	0x010a
        /*0686*/ 	.byte	0xff
	.zero		1


	//   ....[88]....
        /*0688*/ 	.word	0x00004d20
        /*068c*/ 	.word	0x00000000
        /*0690*/ 	.word	0x00000000
        /*0694*/ 	.short	0x0101
        /*0696*/ 	.byte	0xff
	.zero		1


	//   ....[89]....
        /*0698*/ 	.word	0x00005740
        /*069c*/ 	.word	0x00000002
        /*06a0*/ 	.word	0x00000040
        /*06a4*/ 	.short	0x010a
        /*06a6*/ 	.byte	0xff
	.zero		1


	//   ....[90]....
        /*06a8*/ 	.word	0x00005780
        /*06ac*/ 	.word	0x00000071
        /*06b0*/ 	.word	0x000000b0
        /*06b4*/ 	.short	0x010a
        /*06b6*/ 	.byte	0xff
	.zero		1


	//   ....[91]....
        /*06b8*/ 	.word	0x000058c0
        /*06bc*/ 	.word	0x00000002
        /*06c0*/ 	.word	0x00000040
        /*06c4*/ 	.short	0x010a
        /*06c6*/ 	.byte	0xff
	.zero		1


	//   ....[92]....
        /*06c8*/ 	.word	0x000059e0
        /*06cc*/ 	.word	0x00000000
        /*06d0*/ 	.word	0x00000000
        /*06d4*/ 	.short	0x0101
        /*06d6*/ 	.byte	0xff
	.zero		1


	//   ....[93]....
        /*06d8*/ 	.word	0x00005a60
        /*06dc*/ 	.word	0x00000071
        /*06e0*/ 	.word	0x000000b0
        /*06e4*/ 	.short	0x010a
        /*06e6*/ 	.byte	0xff
	.zero		1


	//   ....[94]....
        /*06e8*/ 	.word	0x000065b0
        /*06ec*/ 	.word	0x00000000
        /*06f0*/ 	.word	0x00000040
        /*06f4*/ 	.short	0x010a
        /*06f6*/ 	.byte	0xff
	.zero		1


	//   ....[95]....
        /*06f8*/ 	.word	0x00006670
        /*06fc*/ 	.word	0x00000000
        /*0700*/ 	.word	0x00000040
        /*0704*/ 	.short	0x010a
        /*0706*/ 	.byte	0xff
	.zero		1


	//   ....[96]....
        /*0708*/ 	.word	0x000067a0
        /*070c*/ 	.word	0x00000000
        /*0710*/ 	.word	0x00000000
        /*0714*/ 	.short	0x0101
        /*0716*/ 	.byte	0xff
	.zero		1


	//   ....[97]....
        /*0718*/ 	.word	0x00007310
        /*071c*/ 	.word	0x00000000
        /*0720*/ 	.word	0x00000040
        /*0724*/ 	.short	0x010a
        /*0726*/ 	.byte	0xff
	.zero		1


	//   ....[98]....
        /*0728*/ 	.word	0x000073d0
        /*072c*/ 	.word	0x00000000
        /*0730*/ 	.word	0x00000040
        /*0734*/ 	.short	0x010a
        /*0736*/ 	.byte	0xff
	.zero		1


	//   ....[99]....
        /*0738*/ 	.word	0x00007500
        /*073c*/ 	.word	0x00000000
        /*0740*/ 	.word	0x00000000
        /*0744*/ 	.short	0x0101
        /*0746*/ 	.byte	0xff
	.zero		1


	//   ....[100]....
        /*0748*/ 	.word	0x000080a0
        /*074c*/ 	.word	0x00000000
        /*0750*/ 	.word	0x00000040
        /*0754*/ 	.short	0x010a
        /*0756*/ 	.byte	0xff
	.zero		1


	//   ....[101]....
        /*0758*/ 	.word	0x00008160
        /*075c*/ 	.word	0x00000000
        /*0760*/ 	.word	0x00000040
        /*0764*/ 	.short	0x010a
        /*0766*/ 	.byte	0xff
	.zero		1


	//   ....[102]....
        /*0768*/ 	.word	0x00008290
        /*076c*/ 	.word	0x00000000
        /*0770*/ 	.word	0x00000000
        /*0774*/ 	.short	0x0101
        /*0776*/ 	.byte	0xff
	.zero		1


	//   ....[103]....
        /*0778*/ 	.word	0x000086d0
        /*077c*/ 	.word	0x000000ff
        /*0780*/ 	.word	0x00000000
        /*0784*/ 	.short	0x0101
        /*0786*/ 	.byte	0x05
	.zero		1


	//   ....[104]....
        /*0788*/ 	.word	0x00008f10
        /*078c*/ 	.word	0x00000002
        /*0790*/ 	.word	0x00000100
        /*0794*/ 	.short	0x010a
        /*0796*/ 	.byte	0xff
	.zero		1


	//   ....[105]....
        /*0798*/ 	.word	0x00008f70
        /*079c*/ 	.word	0x00000002
        /*07a0*/ 	.word	0x00000020
        /*07a4*/ 	.short	0x010a
        /*07a6*/ 	.byte	0xff
	.zero		1


	//   ....[106]....
        /*07a8*/ 	.word	0x00008fd0
        /*07ac*/ 	.word	0x00000002
        /*07b0*/ 	.word	0x00000020
        /*07b4*/ 	.short	0x010a
        /*07b6*/ 	.byte	0xff
	.zero		1


	//   ....[107]....
        /*07b8*/ 	.word	0x00009020
        /*07bc*/ 	.word	0x00000002
        /*07c0*/ 	.word	0x00000090
        /*07c4*/ 	.short	0x010a
        /*07c6*/ 	.byte	0xff
	.zero		1


	//   ....[108]....
        /*07c8*/ 	.word	0x00009080
        /*07cc*/ 	.word	0x00000000
        /*07d0*/ 	.word	0x00000000
        /*07d4*/ 	.short	0x010a
        /*07d6*/ 	.byte	0xff
	.zero		1


	//   ....[109]....
        /*07d8*/ 	.word	0x000090e0
        /*07dc*/ 	.word	0x00000000
        /*07e0*/ 	.word	0x00000000
        /*07e4*/ 	.short	0x010a
        /*07e6*/ 	.byte	0xff
	.zero		1


	//   ....[110]....
        /*07e8*/ 	.word	0x00009140
        /*07ec*/ 	.word	0x00000000
        /*07f0*/ 	.word	0x00000000
        /*07f4*/ 	.short	0x010a
        /*07f6*/ 	.byte	0xff
	.zero		1


	//   ....[111]....
        /*07f8*/ 	.word	0x00009190
        /*07fc*/ 	.word	0x00000000
        /*0800*/ 	.word	0x000000f0
        /*0804*/ 	.short	0x010a
        /*0806*/ 	.byte	0xff
	.zero		1


	//   ....[112]....
        /*0808*/ 	.word	0x000091f0
        /*080c*/ 	.word	0x00000000
        /*0810*/ 	.word	0x000000a0
        /*0814*/ 	.short	0x010a
        /*0816*/ 	.byte	0xff
	.zero		1


	//   ....[113]....
        /*0818*/ 	.word	0x00009240
        /*081c*/ 	.word	0x00000000
        /*0820*/ 	.word	0x00000090
        /*0824*/ 	.short	0x010a
        /*0826*/ 	.byte	0xff
	.zero		1


	//   ....[114]....
        /*0828*/ 	.word	0x000092a0
        /*082c*/ 	.word	0x00000000
        /*0830*/ 	.word	0x000000a0
        /*0834*/ 	.short	0x010a
        /*0836*/ 	.byte	0xff
	.zero		1


	//   ....[115]....
        /*0838*/ 	.word	0x000092f0
        /*083c*/ 	.word	0x00000000
        /*0840*/ 	.word	0x00000090
        /*0844*/ 	.short	0x010a
        /*0846*/ 	.byte	0xff
	.zero		1


	//   ....[116]....
        /*0848*/ 	.word	0x00009350
        /*084c*/ 	.word	0x00000002
        /*0850*/ 	.word	0x000000d0
        /*0854*/ 	.short	0x010a
        /*0856*/ 	.byte	0xff
	.zero		1


	//   ....[117]....
        /*0858*/ 	.word	0x000093b0
        /*085c*/ 	.word	0x00000000
        /*0860*/ 	.word	0x00000000
        /*0864*/ 	.short	0x010a
        /*0866*/ 	.byte	0xff
	.zero		1


	//   ....[118]....
        /*0868*/ 	.word	0x00009410
        /*086c*/ 	.word	0x00000000
        /*0870*/ 	.word	0x00000000
        /*0874*/ 	.short	0x010a
        /*0876*/ 	.byte	0xff
	.zero		1


	//   ....[119]....
        /*0878*/ 	.word	0x00009470
        /*087c*/ 	.word	0x00000000
        /*0880*/ 	.word	0x00000000
        /*0884*/ 	.short	0x010a
        /*0886*/ 	.byte	0xff
	.zero		1


	//   ....[120]....
        /*0888*/ 	.word	0x000094d0
        /*088c*/ 	.word	0x00000000
        /*0890*/ 	.word	0x00000000
        /*0894*/ 	.short	0x010a
        /*0896*/ 	.byte	0xff
	.zero		1


	//   ....[121]....
        /*0898*/ 	.word	0x00009530
        /*089c*/ 	.word	0x00000000
        /*08a0*/ 	.word	0x00000000
        /*08a4*/ 	.short	0x010a
        /*08a6*/ 	.byte	0xff
	.zero		1


	//   ....[122]....
        /*08a8*/ 	.word	0x00009580
        /*08ac*/ 	.word	0x00000000
        /*08b0*/ 	.word	0x00000090
        /*08b4*/ 	.short	0x010a
        /*08b6*/ 	.byte	0xff
	.zero		1


	//   ....[123]....
        /*08b8*/ 	.word	0x000095e0
        /*08bc*/ 	.word	0x00000000
        /*08c0*/ 	.word	0x00000088
        /*08c4*/ 	.short	0x010a
        /*08c6*/ 	.byte	0xff
	.zero		1


	//   ....[124]....
        /*08c8*/ 	.word	0x00009640
        /*08cc*/ 	.word	0x00000000
        /*08d0*/ 	.word	0x00000060
        /*08d4*/ 	.short	0x010a
        /*08d6*/ 	.byte	0xff
	.zero		1


	//   ....[125]....
        /*08d8*/ 	.word	0x000096a0
        /*08dc*/ 	.word	0x00000000
        /*08e0*/ 	.word	0x00000068
        /*08e4*/ 	.short	0x010a
        /*08e6*/ 	.byte	0xff
	.zero		1


	//   ....[126]....
        /*08e8*/ 	.word	0x00009700
        /*08ec*/ 	.word	0x00000000
        /*08f0*/ 	.word	0x00000070
        /*08f4*/ 	.short	0x010a
        /*08f6*/ 	.byte	0xff
	.zero		1


	//   ....[127]....
        /*08f8*/ 	.word	0x00009760
        /*08fc*/ 	.word	0x00000000
        /*0900*/ 	.word	0x00000078
        /*0904*/ 	.short	0x010a
        /*0906*/ 	.byte	0xff
	.zero		1


	//   ....[128]....
        /*0908*/ 	.word	0x000097c0
        /*090c*/ 	.word	0x00000000
        /*0910*/ 	.word	0x00000060
        /*0914*/ 	.short	0x010a
        /*0916*/ 	.byte	0xff
	.zero		1


	//   ....[129]....
        /*0918*/ 	.word	0x00009820
        /*091c*/ 	.word	0x00000000
        /*0920*/ 	.word	0x00000068
        /*0924*/ 	.short	0x010a
        /*0926*/ 	.byte	0xff
	.zero		1


	//   ....[130]....
        /*0928*/ 	.word	0x00009880
        /*092c*/ 	.word	0x00000000
        /*0930*/ 	.word	0x00000070
        /*0934*/ 	.short	0x010a
        /*0936*/ 	.byte	0xff
	.zero		1


	//   ....[131]....
        /*0938*/ 	.word	0x000098d0
        /*093c*/ 	.word	0x00000000
        /*0940*/ 	.word	0x00000090
        /*0944*/ 	.short	0x010a
        /*0946*/ 	.byte	0xff
	.zero		1


	//   ....[132]....
        /*0948*/ 	.word	0x00009920
        /*094c*/ 	.word	0x00000002
        /*0950*/ 	.word	0x00000040
        /*0954*/ 	.short	0x010a
        /*0956*/ 	.byte	0xff
	.zero		1


	//   ....[133]....
        /*0958*/ 	.word	0x00009970
        /*095c*/ 	.word	0x00000071
        /*0960*/ 	.word	0x000000b0
        /*0964*/ 	.short	0x010a
        /*0966*/ 	.byte	0xff
	.zero		1


	//   ....[134]....
        /*0968*/ 	.word	0x000099c0
        /*096c*/ 	.word	0x00000000
        /*0970*/ 	.word	0x00000040
        /*0974*/ 	.short	0x010a
        /*0976*/ 	.byte	0xff
	.zero		1


	//   ....[135]....
        /*0978*/ 	.word	0x00009a10
        /*097c*/ 	.word	0x00000000
        /*0980*/ 	.word	0x00000040
        /*0984*/ 	.short	0x010a
        /*0986*/ 	.byte	0xff
	.zero		1


	//   ....[136]....
        /*0988*/ 	.word	0x00009a60
        /*098c*/ 	.word	0x00000000
        /*0990*/ 	.word	0x00000040
        /*0994*/ 	.short	0x010a
        /*0996*/ 	.byte	0xff
	.zero		1


	//----- nvinfo : EIATTR_NUM_MBARRIERS
	.align		4
.L_48:
        /*0998*/ 	.byte	0x03, 0x38
        /*099a*/ 	.short	0x0022


	//----- nvinfo : EIATTR_EXIT_INSTR_OFFSETS
	.align		4
        /*099c*/ 	.byte	0x04, 0x1c
        /*099e*/ 	.short	(.L_50 - .L_49)


	//   ....[0]....
.L_49:
        /*09a0*/ 	.word	0x00002500


	//   ....[1]....
        /*09a4*/ 	.word	0x000029f0


	//   ....[2]....
        /*09a8*/ 	.word	0x00002a50


	//   ....[3]....
        /*09ac*/ 	.word	0x000038d0


	//   ....[4]....
        /*09b0*/ 	.word	0x00004900


	//   ....[5]....
        /*09b4*/ 	.word	0x00004940


	//   ....[6]....
        /*09b8*/ 	.word	0x00008f00


	//----- nvinfo : EIATTR_MAX_THREADS
	.align		4
.L_50:
        /*09bc*/ 	.byte	0x04, 0x05
        /*09be*/ 	.short	(.L_52 - .L_51)
.L_51:
        /*09c0*/ 	.word	0x00000100
        /*09c4*/ 	.word	0x00000001
        /*09c8*/ 	.word	0x00000001


	//----- nvinfo : EIATTR_CRS_STACK_SIZE
	.align		4
.L_52:
        /*09cc*/ 	.byte	0x04, 0x1e
        /*09ce*/ 	.short	(.L_54 - .L_53)
.L_53:
        /*09d0*/ 	.word	0x00000000


	//----- nvinfo : EIATTR_CBANK_PARAM_SIZE
	.align		4
.L_54:
        /*09d4*/ 	.byte	0x03, 0x19
        /*09d6*/ 	.short	0x0800


	//----- nvinfo : EIATTR_PARAM_CBANK
	.align		4
        /*09d8*/ 	.byte	0x04, 0x0a
        /*09da*/ 	.short	(.L_56 - .L_55)
	.align		4
.L_55:
        /*09dc*/ 	.word	index@(.nv.constant0._ZN7cutlass13device_kernelINS_4gemm6kernel13GemmUniversalIN4cute5tupleIJiiiiEEENS1_10collective13CollectiveMmaINS1_35MainloopSm100TmaUmmaWarpSpecializedILi4ELi2ELi4ENS5_IJNS4_1CILi1EEESB_SB_EEEEENS5_IJNSA_ILi64EEENSA_ILi256EEESE_EEENS_12float_e5m2_tENS5_IJlSB_lEEESH_SI_NS4_8TiledMMAINS4_8MMA_AtomIJNS4_10MMA_TraitsINS4_19SM100_MMA_F8F6F4_SSEJSH_SH_fSE_SF_NS4_17integral_constantINS4_4UMMA5MajorELSP_0EEESQ_NSN_INSO_7ScaleInELSR_0EEESS_EEEEEENS4_6LayoutISC_NS5_IJNSA_ILi0EEESW_SW_EEEEENS5_IJNS4_10UnderscoreESZ_SZ_EEEEENS4_13SM90_TMA_LOADENS4_14ComposedLayoutINS4_7SwizzleILi2ELi4ELi3EEENS4_18smem_ptr_flag_bitsILi8EEENSV_INS5_IJNSA_ILi8EEESE_EEENS5_IJSE_SB_EEEEEEEvNS4_8identityES12_S1C_vS1D_EENS_8epilogue10collective18CollectiveEpilogueINS1F_23Sm100TmaWarpSpecializedILi4ELi2ELi32ELb0ELb0EEEJSG_NS5_IJNSV_ISE_SB_EES1K_EEESH_SI_SH_SI_NS1F_6fusion15FusionCallbacksIS1J_NS1M_17LinearCombinationISH_fSH_fLNS_15FloatRoundStyleE2EEESG_S1L_JEEENS4_5SM1004TMEM4LOAD26SM100_TMEM_LOAD_16dp32b32xES12_S1C_NS4_39AutoVectorizingCopyWithAssumedAlignmentILi128EEENS4_14SM90_TMA_STOREES1C_S1X_S1X_EEEvvEEEEvNT_6ParamsE)
        /*09e0*/ 	.short	0x0380
        /*09e2*/ 	.short	0x0800


	//----- nvinfo : EIATTR_SW_WAR
	.align		4
.L_56:
        /*09e4*/ 	.byte	0x04, 0x36
        /*09e6*/ 	.short	(.L_58 - .L_57)
.L_57:
        /*09e8*/ 	.word	0x00000008
.L_58:


//--------------------- .nv.callgraph             --------------------------
	.section	.nv.callgraph,"",@"SHT_CUDA_CALLGRAPH"
	.align	4
	.sectionentsize	8
	.align		4
        /*0000*/ 	.word	0x00000000
	.align		4
        /*0004*/ 	.word	0xffffffff
	.align		4
        /*0008*/ 	.word	index@(_ZN7cutlass13device_kernelINS_4gemm6kernel13GemmUniversalIN4cute5tupleIJiiiiEEENS1_10collective13CollectiveMmaINS1_35MainloopSm100TmaUmmaWarpSpecializedILi4ELi2ELi4ENS5_IJNS4_1CILi1EEESB_SB_EEEEENS5_IJNSA_ILi64EEENSA_ILi256EEESE_EEENS_12float_e5m2_tENS5_IJlSB_lEEESH_SI_NS4_8TiledMMAINS4_8MMA_AtomIJNS4_10MMA_TraitsINS4_19SM100_MMA_F8F6F4_SSEJSH_SH_fSE_SF_NS4_17integral_constantINS4_4UMMA5MajorELSP_0EEESQ_NSN_INSO_7ScaleInELSR_0EEESS_EEEEEENS4_6LayoutISC_NS5_IJNSA_ILi0EEESW_SW_EEEEENS5_IJNS4_10UnderscoreESZ_SZ_EEEEENS4_13SM90_TMA_LOADENS4_14ComposedLayoutINS4_7SwizzleILi2ELi4ELi3EEENS4_18smem_ptr_flag_bitsILi8EEENSV_INS5_IJNSA_ILi8EEESE_EEENS5_IJSE_SB_EEEEEEEvNS4_8identityES12_S1C_vS1D_EENS_8epilogue10collective18CollectiveEpilogueINS1F_23Sm100TmaWarpSpecializedILi4ELi2ELi32ELb0ELb0EEEJSG_NS5_IJNSV_ISE_SB_EES1K_EEESH_SI_SH_SI_NS1F_6fusion15FusionCallbacksIS1J_NS1M_17LinearCombinationISH_fSH_fLNS_15FloatRoundStyleE2EEESG_S1L_JEEENS4_5SM1004TMEM4LOAD26SM100_TMEM_LOAD_16dp32b32xES12_S1C_NS4_39AutoVectorizingCopyWithAssumedAlignmentILi128EEENS4_14SM90_TMA_STOREES1C_S1X_S1X_EEEvvEEEEvNT_6ParamsE)
	.align		4
        /*000c*/ 	.word	index@(__assertfail)
	.align		4
        /*0010*/ 	.word	0x00000000
	.align		4
        /*0014*/ 	.word	0xfffffffe
	.align		4
        /*0018*/ 	.word	0x00000000
	.align		4
        /*001c*/ 	.word	0xfffffffd
	.align		4
        /*0020*/ 	.word	0x00000000
	.align		4
        /*0024*/ 	.word	0xfffffffc


//--------------------- .nv.constant4             --------------------------
	.section	.nv.constant4,"a",@progbits
	.align	8
	.align		8
.nv.constant4:
        /*0000*/ 	.dword	__assertfail
	.align		8
        /*0008*/ 	.dword	__unnamed_1
	.align		8
        /*0010*/ 	.dword	__unnamed_2
	.align		8
        /*0018*/ 	.dword	__unnamed_3
	.align		8
        /*0020*/ 	.dword	_ZN40_INTERNAL_d7cb1823_4_k_cu_2c1c920e_308634cuda3std3__45__cpo5beginE
	.align		8
        /*0028*/ 	.dword	_ZN40_INTERNAL_d7cb1823_4_k_cu_2c1c920e_308634cuda3std3__45__cpo3endE
	.align		8
        /*0030*/ 	.dword	_ZN40_INTERNAL_d7cb1823_4_k_cu_2c1c920e_308634cuda3std3__45__cpo6cbeginE
	.align		8
        /*0038*/ 	.dword	_ZN40_INTERNAL_d7cb1823_4_k_cu_2c1c920e_308634cuda3std3__45__cpo4cendE
	.align		8
        /*0040*/ 	.dword	_ZN40_INTERNAL_d7cb1823_4_k_cu_2c1c920e_308634cuda3std3__442_GLOBAL__N__d7cb1823_4_k_cu_2c1c920e_308636ignoreE
	.align		8
        /*0048*/ 	.dword	_ZN40_INTERNAL_d7cb1823_4_k_cu_2c1c920e_308634cuda3std3__419piecewise_constructE
	.align		8
        /*0050*/ 	.dword	_ZN40_INTERNAL_d7cb1823_4_k_cu_2c1c920e_308634cuda3std3__48in_placeE
	.align		8
        /*0058*/ 	.dword	_ZN40_INTERNAL_d7cb1823_4_k_cu_2c1c920e_308634cuda3std6ranges3__45__cpo4swapE
	.align		8
        /*0060*/ 	.dword	_ZN40_INTERNAL_d7cb1823_4_k_cu_2c1c920e_308634cuda3std6ranges3__45__cpo9iter_moveE
	.align		8
        /*0068*/ 	.dword	_ZN40_INTERNAL_d7cb1823_4_k_cu_2c1c920e_308634cute7productE
	.align		8
        /*0070*/ 	.dword	_ZN40_INTERNAL_d7cb1823_4_k_cu_2c1c920e_308634cute1_E
	.align		8
        /*0078*/ 	.dword	$str$25
	.align		8
        /*0080*/ 	.dword	$str$26
	.align		8
        /*0088*/ 	.dword	$str$27
	.align		8
        /*0090*/ 	.dword	$str$28


//--------------------- .text._ZN7cutlass13device_kernelINS_4gemm6kernel13GemmUniversalIN4cute5tupleIJiiiiEEENS1_10collective13CollectiveMmaINS1_35MainloopSm100TmaUmmaWarpSpecializedILi4ELi2ELi4ENS5_IJNS4_1CILi1EEESB_SB_EEEEENS5_IJNSA_ILi64EEENSA_ILi256EEESE_EEENS_12float_e5m2_tENS5_IJlSB_lEEESH_SI_NS4_8TiledMMAINS4_8MMA_AtomIJNS4_10MMA_TraitsINS4_19SM100_MMA_F8F6F4_SSEJSH_SH_fSE_SF_NS4_17integral_constantINS4_4UMMA5MajorELSP_0EEESQ_NSN_INSO_7ScaleInELSR_0EEESS_EEEEEENS4_6LayoutISC_NS5_IJNSA_ILi0EEESW_SW_EEEEENS5_IJNS4_10UnderscoreESZ_SZ_EEEEENS4_13SM90_TMA_LOADENS4_14ComposedLayoutINS4_7SwizzleILi2ELi4ELi3EEENS4_18smem_ptr_flag_bitsILi8EEENSV_INS5_IJNSA_ILi8EEESE_EEENS5_IJSE_SB_EEEEEEEvNS4_8identityES12_S1C_vS1D_EENS_8epilogue10collective18CollectiveEpilogueINS1F_23Sm100TmaWarpSpecializedILi4ELi2ELi32ELb0ELb0EEEJSG_NS5_IJNSV_ISE_SB_EES1K_EEESH_SI_SH_SI_NS1F_6fusion15FusionCallbacksIS1J_NS1M_17LinearCombinationISH_fSH_fLNS_15FloatRoundStyleE2EEESG_S1L_JEEENS4_5SM1004TMEM4LOAD26SM100_TMEM_LOAD_16dp32b32xES12_S1C_NS4_39AutoVectorizingCopyWithAssumedAlignmentILi128EEENS4_14SM90_TMA_STOREES1C_S1X_S1X_EEEvvEEEEvNT_6ParamsE --------------------------
	.section	.text._ZN7cutlass13device_kernelINS_4gemm6kernel13GemmUniversalIN4cute5tupleIJiiiiEEENS1_10collective13CollectiveMmaINS1_35MainloopSm100TmaUmmaWarpSpecializedILi4ELi2ELi4ENS5_IJNS4_1CILi1EEESB_SB_EEEEENS5_IJNSA_ILi64EEENSA_ILi256EEESE_EEENS_12float_e5m2_tENS5_IJlSB_lEEESH_SI_NS4_8TiledMMAINS4_8MMA_AtomIJNS4_10MMA_TraitsINS4_19SM100_MMA_F8F6F4_SSEJSH_SH_fSE_SF_NS4_17integral_constantINS4_4UMMA5MajorELSP_0EEESQ_NSN_INSO_7ScaleInELSR_0EEESS_EEEEEENS4_6LayoutISC_NS5_IJNSA_ILi0EEESW_SW_EEEEENS5_IJNS4_10UnderscoreESZ_SZ_EEEEENS4_13SM90_TMA_LOADENS4_14ComposedLayoutINS4_7SwizzleILi2ELi4ELi3EEENS4_18smem_ptr_flag_bitsILi8EEENSV_INS5_IJNSA_ILi8EEESE_EEENS5_IJSE_SB_EEEEEEEvNS4_8identityES12_S1C_vS1D_EENS_8epilogue10collective18CollectiveEpilogueINS1F_23Sm100TmaWarpSpecializedILi4ELi2ELi32ELb0ELb0EEEJSG_NS5_IJNSV_ISE_SB_EES1K_EEESH_SI_SH_SI_NS1F_6fusion15FusionCallbacksIS1J_NS1M_17LinearCombinationISH_fSH_fLNS_15FloatRoundStyleE2EEESG_S1L_JEEENS4_5SM1004TMEM4LOAD26SM100_TMEM_LOAD_16dp32b32xES12_S1C_NS4_39AutoVectorizingCopyWithAssumedAlignmentILi128EEENS4_14SM90_TMA_STOREES1C_S1X_S1X_EEEvvEEEEvNT_6ParamsE,"ax",@progbits
	.align	128
.text._ZN7cutlass13device_kernelINS_4gemm6kernel13GemmUniversalIN4cute5tupleIJiiiiEEENS1_10collective13CollectiveMmaINS1_35MainloopSm100TmaUmmaWarpSpecializedILi4ELi2ELi4ENS5_IJNS4_1CILi1EEESB_SB_EEEEENS5_IJNSA_ILi64EEENSA_ILi256EEESE_EEENS_12float_e5m2_tENS5_IJlSB_lEEESH_SI_NS4_8TiledMMAINS4_8MMA_AtomIJNS4_10MMA_TraitsINS4_19SM100_MMA_F8F6F4_SSEJSH_SH_fSE_SF_NS4_17integral_constantINS4_4UMMA5MajorELSP_0EEESQ_NSN_INSO_7ScaleInELSR_0EEESS_EEEEEENS4_6LayoutISC_NS5_IJNSA_ILi0EEESW_SW_EEEEENS5_IJNS4_10UnderscoreESZ_SZ_EEEEENS4_13SM90_TMA_LOADENS4_14ComposedLayoutINS4_7SwizzleILi2ELi4ELi3EEENS4_18smem_ptr_flag_bitsILi8EEENSV_INS5_IJNSA_ILi8EEESE_EEENS5_IJSE_SB_EEEEEEEvNS4_8identityES12_S1C_vS1D_EENS_8epilogue10collective18CollectiveEpilogueINS1F_23Sm100TmaWarpSpecializedILi4ELi2ELi32ELb0ELb0EEEJSG_NS5_IJNSV_ISE_SB_EES1K_EEESH_SI_SH_SI_NS1F_6fusion15FusionCallbacksIS1J_NS1M_17LinearCombinationISH_fSH_fLNS_15FloatRoundStyleE2EEESG_S1L_JEEENS4_5SM1004TMEM4LOAD26SM100_TMEM_LOAD_16dp32b32xES12_S1C_NS4_39AutoVectorizingCopyWithAssumedAlignmentILi128EEENS4_14SM90_TMA_STOREES1C_S1X_S1X_EEEvvEEEEvNT_6ParamsE:
        .type           _ZN7cutlass13device_kernelINS_4gemm6kernel13GemmUniversalIN4cute5tupleIJiiiiEEENS1_10collective13CollectiveMmaINS1_35MainloopSm100TmaUmmaWarpSpecializedILi4ELi2ELi4ENS5_IJNS4_1CILi1EEESB_SB_EEEEENS5_IJNSA_ILi64EEENSA_ILi256EEESE_EEENS_12float_e5m2_tENS5_IJlSB_lEEESH_SI_NS4_8TiledMMAINS4_8MMA_AtomIJNS4_10MMA_TraitsINS4_19SM100_MMA_F8F6F4_SSEJSH_SH_fSE_SF_NS4_17integral_constantINS4_4UMMA5MajorELSP_0EEESQ_NSN_INSO_7ScaleInELSR_0EEESS_EEEEEENS4_6LayoutISC_NS5_IJNSA_ILi0EEESW_SW_EEEEENS5_IJNS4_10UnderscoreESZ_SZ_EEEEENS4_13SM90_TMA_LOADENS4_14ComposedLayoutINS4_7SwizzleILi2ELi4ELi3EEENS4_18smem_ptr_flag_bitsILi8EEENSV_INS5_IJNSA_ILi8EEESE_EEENS5_IJSE_SB_EEEEEEEvNS4_8identityES12_S1C_vS1D_EENS_8epilogue10collective18CollectiveEpilogueINS1F_23Sm100TmaWarpSpecializedILi4ELi2ELi32ELb0ELb0EEEJSG_NS5_IJNSV_ISE_SB_EES1K_EEESH_SI_SH_SI_NS1F_6fusion15FusionCallbacksIS1J_NS1M_17LinearCombinationISH_fSH_fLNS_15FloatRoundStyleE2EEESG_S1L_JEEENS4_5SM1004TMEM4LOAD26SM100_TMEM_LOAD_16dp32b32xES12_S1C_NS4_39AutoVectorizingCopyWithAssumedAlignmentILi128EEENS4_14SM90_TMA_STOREES1C_S1X_S1X_EEEvvEEEEvNT_6ParamsE,@function
        .size           _ZN7cutlass13device_kernelINS_4gemm6kernel13GemmUniversalIN4cute5tupleIJiiiiEEENS1_10collective13CollectiveMmaINS1_35MainloopSm100TmaUmmaWarpSpecializedILi4ELi2ELi4ENS5_IJNS4_1CILi1EEESB_SB_EEEEENS5_IJNSA_ILi64EEENSA_ILi256EEESE_EEENS_12float_e5m2_tENS5_IJlSB_lEEESH_SI_NS4_8TiledMMAINS4_8MMA_AtomIJNS4_10MMA_TraitsINS4_19SM100_MMA_F8F6F4_SSEJSH_SH_fSE_SF_NS4_17integral_constantINS4_4UMMA5MajorELSP_0EEESQ_NSN_INSO_7ScaleInELSR_0EEESS_EEEEEENS4_6LayoutISC_NS5_IJNSA_ILi0EEESW_SW_EEEEENS5_IJNS4_10UnderscoreESZ_SZ_EEEEENS4_13SM90_TMA_LOADENS4_14ComposedLayoutINS4_7SwizzleILi2ELi4ELi3EEENS4_18smem_ptr_flag_bitsILi8EEENSV_INS5_IJNSA_ILi8EEESE_EEENS5_IJSE_SB_EEEEEEEvNS4_8identityES12_S1C_vS1D_EENS_8epilogue10collective18CollectiveEpilogueINS1F_23Sm100TmaWarpSpecializedILi4ELi2ELi32ELb0ELb0EEEJSG_NS5_IJNSV_ISE_SB_EES1K_EEESH_SI_SH_SI_NS1F_6fusion15FusionCallbacksIS1J_NS1M_17LinearCombinationISH_fSH_fLNS_15FloatRoundStyleE2EEESG_S1L_JEEENS4_5SM1004TMEM4LOAD26SM100_TMEM_LOAD_16dp32b32xES12_S1C_NS4_39AutoVectorizingCopyWithAssumedAlignmentILi128EEENS4_14SM90_TMA_STOREES1C_S1X_S1X_EEEvvEEEEvNT_6ParamsE,(.L_x_170 - _ZN7cutlass13device_kernelINS_4gemm6kernel13GemmUniversalIN4cute5tupleIJiiiiEEENS1_10collective13CollectiveMmaINS1_35MainloopSm100TmaUmmaWarpSpecializedILi4ELi2ELi4ENS5_IJNS4_1CILi1EEESB_SB_EEEEENS5_IJNSA_ILi64EEENSA_ILi256EEESE_EEENS_12float_e5m2_tENS5_IJlSB_lEEESH_SI_NS4_8TiledMMAINS4_8MMA_AtomIJNS4_10MMA_TraitsINS4_19SM100_MMA_F8F6F4_SSEJSH_SH_fSE_SF_NS4_17integral_constantINS4_4UMMA5MajorELSP_0EEESQ_NSN_INSO_7ScaleInELSR_0EEESS_EEEEEENS4_6LayoutISC_NS5_IJNSA_ILi0EEESW_SW_EEEEENS5_IJNS4_10UnderscoreESZ_SZ_EEEEENS4_13SM90_TMA_LOADENS4_14ComposedLayoutINS4_7SwizzleILi2ELi4ELi3EEENS4_18smem_ptr_flag_bitsILi8EEENSV_INS5_IJNSA_ILi8EEESE_EEENS5_IJSE_SB_EEEEEEEvNS4_8identityES12_S1C_vS1D_EENS_8epilogue10collective18CollectiveEpilogueINS1F_23Sm100TmaWarpSpecializedILi4ELi2ELi32ELb0ELb0EEEJSG_NS5_IJNSV_ISE_SB_EES1K_EEESH_SI_SH_SI_NS1F_6fusion15FusionCallbacksIS1J_NS1M_17LinearCombinationISH_fSH_fLNS_15FloatRoundStyleE2EEESG_S1L_JEEENS4_5SM1004TMEM4LOAD26SM100_TMEM_LOAD_16dp32b32xES12_S1C_NS4_39AutoVectorizingCopyWithAssumedAlignmentILi128EEENS4_14SM90_TMA_STOREES1C_S1X_S1X_EEEvvEEEEvNT_6ParamsE)
        .other          _ZN7cutlass13device_kernelINS_4gemm6kernel13GemmUniversalIN4cute5tupleIJiiiiEEENS1_10collective13CollectiveMmaINS1_35MainloopSm100TmaUmmaWarpSpecializedILi4ELi2ELi4ENS5_IJNS4_1CILi1EEESB_SB_EEEEENS5_IJNSA_ILi64EEENSA_ILi256EEESE_EEENS_12float_e5m2_tENS5_IJlSB_lEEESH_SI_NS4_8TiledMMAINS4_8MMA_AtomIJNS4_10MMA_TraitsINS4_19SM100_MMA_F8F6F4_SSEJSH_SH_fSE_SF_NS4_17integral_constantINS4_4UMMA5MajorELSP_0EEESQ_NSN_INSO_7ScaleInELSR_0EEESS_EEEEEENS4_6LayoutISC_NS5_IJNSA_ILi0EEESW_SW_EEEEENS5_IJNS4_10UnderscoreESZ_SZ_EEEEENS4_13SM90_TMA_LOADENS4_14ComposedLayoutINS4_7SwizzleILi2ELi4ELi3EEENS4_18smem_ptr_flag_bitsILi8EEENSV_INS5_IJNSA_ILi8EEESE_EEENS5_IJSE_SB_EEEEEEEvNS4_8identityES12_S1C_vS1D_EENS_8epilogue10collective18CollectiveEpilogueINS1F_23Sm100TmaWarpSpecializedILi4ELi2ELi32ELb0ELb0EEEJSG_NS5_IJNSV_ISE_SB_EES1K_EEESH_SI_SH_SI_NS1F_6fusion15FusionCallbacksIS1J_NS1M_17LinearCombinationISH_fSH_fLNS_15FloatRoundStyleE2EEESG_S1L_JEEENS4_5SM1004TMEM4LOAD26SM100_TMEM_LOAD_16dp32b32xES12_S1C_NS4_39AutoVectorizingCopyWithAssumedAlignmentILi128EEENS4_14SM90_TMA_STOREES1C_S1X_S1X_EEEvvEEEEvNT_6ParamsE,@"STO_CUDA_ENTRY STV_DEFAULT"
_ZN7cutlass13device_kernelINS_4gemm6kernel13GemmUniversalIN4cute5tupleIJiiiiEEENS1_10collective13CollectiveMmaINS1_35MainloopSm100TmaUmmaWarpSpecializedILi4ELi2ELi4ENS5_IJNS4_1CILi1EEESB_SB_EEEEENS5_IJNSA_ILi64EEENSA_ILi256EEESE_EEENS_12float_e5m2_tENS5_IJlSB_lEEESH_SI_NS4_8TiledMMAINS4_8MMA_AtomIJNS4_10MMA_TraitsINS4_19SM100_MMA_F8F6F4_SSEJSH_SH_fSE_SF_NS4_17integral_constantINS4_4UMMA5MajorELSP_0EEESQ_NSN_INSO_7ScaleInELSR_0EEESS_EEEEEENS4_6LayoutISC_NS5_IJNSA_ILi0EEESW_SW_EEEEENS5_IJNS4_10UnderscoreESZ_SZ_EEEEENS4_13SM90_TMA_LOADENS4_14ComposedLayoutINS4_7SwizzleILi2ELi4ELi3EEENS4_18smem_ptr_flag_bitsILi8EEENSV_INS5_IJNSA_ILi8EEESE_EEENS5_IJSE_SB_EEEEEEEvNS4_8identityES12_S1C_vS1D_EENS_8epilogue10collective18CollectiveEpilogueINS1F_23Sm100TmaWarpSpecializedILi4ELi2ELi32ELb0ELb0EEEJSG_NS5_IJNSV_ISE_SB_EES1K_EEESH_SI_SH_SI_NS1F_6fusion15FusionCallbacksIS1J_NS1M_17LinearCombinationISH_fSH_fLNS_15FloatRoundStyleE2EEESG_S1L_JEEENS4_5SM1004TMEM4LOAD26SM100_TMEM_LOAD_16dp32b32xES12_S1C_NS4_39AutoVectorizingCopyWithAssumedAlignmentILi128EEENS4_14SM90_TMA_STOREES1C_S1X_S1X_EEEvvEEEEvNT_6ParamsE:
[----:B------:R-:W1:Y:S01]  /*0000*/  LDC R1, c[0x0][0x37c] ;  /* 0x0000df00ff017b82 */ /* 0x000e620000000800 */
[----:B------:R-:W2:Y:S01]  /*0010*/  S2R R108, SR_TID.X ;  /* 0x00000000006c7919 */ /* 0x000ea20000002100 */
[----:B------:R-:W3:Y:S01]  /*0020*/  LDCU.64 UR4, c[0x0][0x890] ;  /* 0x00011200ff0477ac */ /* 0x000ee20008000a00 */
[----:B------:R-:W-:Y:S02]  /*0030*/  PRMT R96, RZ, 0x7610, R96 ;  /* 0x00007610ff607816 */ /* 0x000fe40000000060 */
[----:B------:R-:W-:Y:S01]  /*0040*/  ELECT P5, URZ, PT ;  /* 0x0000000000ff782f */ /* 0x000fe200038a0000 */
[----:B------:R-:W4:Y:S01]  /*0050*/  LDCU.64 UR46, c[0x0][0x358] ;  /* 0x00006b00ff2e77ac */ /* 0x000f220008000a00 */
[----:B---3--:R-:W-:-:S04]  /*0060*/  UISETP.NE.U32.AND UP0, UPT, UR4, URZ, UPT ;  /* 0x000000ff0400728c */ /* 0x008fc8000bf05070 */
[----:B------:R-:W-:Y:S01]  /*0070*/  UISETP.NE.AND.EX UP0, UPT, UR5, URZ, UPT, UP0 ;  /* 0x000000ff0500728c */ /* 0x000fe2000bf05300 */
[----:B--2---:R-:W-:-:S05]  /*0080*/  SHF.R.U32.HI R101, RZ, 0x5, R108 ;  /* 0x00000005ff657819 */ /* 0x004fca000001166c */
[----:B------:R-:W2:Y:S02]  /*0090*/  SHFL.IDX PT, R0, R101, RZ, 0x1f ;  /* 0x00001fff65007589 */ /* 0x000ea400000e0000 */
[----:B--2---:R-:W-:Y:S01]  /*00a0*/  R2UR UR8, R0 ;  /* 0x00000000000872ca */ /* 0x004fe200000e0000 */
[----:B-1--4-:R-:W-:-:S14]  /*00b0*/  BRA.U UP0, `(.L_x_0) ;  /* 0x00000001002c7547 */ /* 0x012fdc000b800000 */
[----:B------:R-:W1:Y:S02]  /*00c0*/  LDCU.64 UR6, c[0x0][0x888] ;  /* 0x00011100ff0677ac */ /* 0x000e640008000a00 */
[----:B-1----:R-:W-:-:S04]  /*00d0*/  UISETP.NE.U32.AND UP0, UPT, UR6, URZ, UPT ;  /* 0x000000ff0600728c */ /* 0x002fc8000bf05070 */
[----:B------:R-:W-:-:S09]  /*00e0*/  UISETP.NE.AND.EX UP0, UPT, UR7, URZ, UPT, UP0 ;  /* 0x000000ff0700728c */ /* 0x000fd2000bf05300 */
[----:B------:R-:W-:Y:S05]  /*00f0*/  BRA.U !UP0, `(.L_x_1) ;  /* 0x0000000108107547 */ /* 0x000fea000b800000 */
[----:B------:R-:W1:Y:S02]  /*0100*/  LDC.64 R2, c[0x0][0x888] ;  /* 0x00022200ff027b82 */ /* 0x000e640000000a00 */
[----:B-1----:R1:W5:Y:S01]  /*0110*/  LDG.E R49, desc[UR46][R2.64] ;  /* 0x0000002e02317981 */ /* 0x002362000c1e1900 */
[----:B------:R-:W-:Y:S01]  /*0120*/  HFMA2 R96, -RZ, RZ, 0, 5.9604644775390625e-08 ;  /* 0x00000001ff607431 */ /* 0x000fe200000001ff */
[----:B------:R-:W-:Y:S05]  /*0130*/  BRA `(.L_x_0) ;  /* 0x00000000000c7947 */ /* 0x000fea0003800000 */
.L_x_1:
[----:B------:R-:W1:Y:S01]  /*0140*/  LDCU UR6, c[0x0][0x880] ;  /* 0x00011000ff0677ac */ /* 0x000e620008000800 */
[----:B------:R-:W-:Y:S01]  /*0150*/  HFMA2 R96, -RZ, RZ, 0, 5.9604644775390625e-08 ;  /* 0x00000001ff607431 */ /* 0x000fe200000001ff */
[----:B-1----:R-:W-:-:S07]  /*0160*/  MOV R49, UR6 ;  /* 0x0000000600317c02 */ /* 0x002fce0008000f00 */
.L_x_0:
[----:B------:R-:W2:Y:S02]  /*0170*/  LDCU.64 UR6, c[0x0][0x8b0] ;  /* 0x00011600ff0677ac */ /* 0x000ea40008000a00 */
[----:B--2---:R-:W-:-:S04]  /*0180*/  UISETP.NE.U32.AND UP0, UPT, UR6, URZ, UPT ;  /* 0x000000ff0600728c */ /* 0x004fc8000bf05070 */
[----:B------:R-:W-:-:S09]  /*0190*/  UISETP.NE.AND.EX UP0, UPT, UR7, URZ, UPT, UP0 ;  /* 0x000000ff0700728c */ /* 0x000fd2000bf05300 */
[----:B------:R-:W-:Y:S05]  /*01a0*/  BRA.U UP0, `(.L_x_2) ;  /* 0x0000000100247547 */ /* 0x000fea000b800000 */
[----:B------:R-:W2:Y:S02]  /*01b0*/  LDCU.64 UR6, c[0x0][0x8a8] ;  /* 0x00011500ff0677ac */ /* 0x000ea40008000a00 */
[----:B--2---:R-:W-:-:S04]  /*01c0*/  UISETP.NE.U32.AND UP0, UPT, UR6, URZ, UPT ;  /* 0x000000ff0600728c */ /* 0x004fc8000bf05070 */
[----:B------:R-:W-:-:S09]  /*01d0*/  UISETP.NE.AND.EX UP0, UPT, UR7, URZ, UPT, UP0 ;  /* 0x000000ff0700728c */ /* 0x000fd2000bf05300 */
[----:B------:R-:W-:Y:S05]  /*01e0*/  BRA.U !UP0, `(.L_x_3) ;  /* 0x00000001080c7547 */ /* 0x000fea000b800000 */
[----:B-1----:R-:W1:Y:S02]  /*01f0*/  LDC.64 R2, c[0x0][0x8a8] ;  /* 0x00022a00ff027b82 */ /* 0x002e640000000a00 */
[----:B-1----:R2:W5:Y:S01]  /*0200*/  LDG.E R47, desc[UR46][R2.64] ;  /* 0x0000002e022f7981 */ /* 0x002562000c1e1900 */
[----:B------:R-:W-:Y:S05]  /*0210*/  BRA `(.L_x_2) ;  /* 0x0000000000087947 */ /* 0x000fea0003800000 */
.L_x_3:
[----:B------:R-:W2:Y:S02]  /*0220*/  LDCU UR6, c[0x0][0x8a0] ;  /* 0x00011400ff0677ac */ /* 0x000ea40008000800 */
[----:B--2---:R-:W-:Y:S02]  /*0230*/  MOV R47, UR6 ;  /* 0x00000006002f7c02 */ /* 0x004fe40008000f00 */
.L_x_2:
[----:B------:R-:W-:Y:S01]  /*0240*/  IMAD.U32 R0, RZ, RZ, UR8 ;  /* 0x00000008ff007e24 */ /* 0x000fe2000f8e00ff */
[----:B------:R-:W-:Y:S04]  /*0250*/  BSSY.RECONVERGENT B0, `(.L_x_4) ;  /* 0x000000c000007945 */ /* 0x000fe80003800200 */
[C---:B------:R-:W-:Y:S02]  /*0260*/  ISETP.NE.OR P1, PT, R0.reuse, 0x1, !P5 ;  /* 0x000000010000780c */ /* 0x040fe40006f25670 */
[----:B------:R-:W-:-:S11]  /*0270*/  ISETP.NE.OR P0, PT, R0, 0x3, !P5 ;  /* 0x000000030000780c */ /* 0x000fd60006f05670 */
[----:B------:R-:W-:Y:S05]  /*0280*/  @P1 BRA `(.L_x_5) ;  /* 0x0000000000201947 */ /* 0x000fea0003800000 */
[----:B------:R-:W3:Y:S02]  /*0290*/  LDCU.64 UR6, c[0x0][0x348] ;  /* 0x00006900ff0677ac */ /* 0x000ee40008000a00 */
[----:B---3--:R-:W-:Y:S02]  /*02a0*/  UIADD3 UR10, UP1, UPT, UR6, 0x80, URZ ;  /* 0x00000080060a7890 */ /* 0x008fe4000ff3e0ff */
[----:B------:R-:W-:Y:S02]  /*02b0*/  UIADD3 UR6, UP0, UPT, UR6, 0x180, URZ ;  /* 0x0000018006067890 */ /* 0x000fe4000ff1e0ff */
[----:B------:R-:W-:Y:S02]  /*02c0*/  UIADD3.X UR11, UPT, UPT, URZ, UR7, URZ, UP1, !UPT ;  /* 0x00000007ff0b7290 */ /* 0x000fe40008ffe4ff */
[----:B------:R-:W-:-:S07]  /*02d0*/  UIADD3.X UR7, UPT, UPT, URZ, UR7, URZ, UP0, !UPT ;  /* 0x00000007ff077290 */ /* 0x000fce00087fe4ff */
[----:B------:R3:W-:Y:S02]  /*02e0*/  UTMACCTL.PF [UR10] ;  /* 0x000000000a0079b9 */ /* 0x0007e40008040000 */
[----:B------:R3:W-:Y:S02]  /*02f0*/  UTMACCTL.PF [UR6] ;  /* 0x00000000060079b9 */ /* 0x0007e40008040000 */
[----:B---3--:R-:W-:Y:S01]  /*0300*/  NOP ;  /* 0x0000000000007918 */ /* 0x008fe20000000000 */
.L_x_5:
[----:B------:R-:W-:Y:S05]  /*0310*/  BSYNC.RECONVERGENT B0 ;  /* 0x0000000000007941 */ /* 0x000fea0003800200 */
.L_x_4:
[----:B------:R-:W-:Y:S04]  /*0320*/  BSSY.RECONVERGENT B0, `(.L_x_6) ;  /* 0x000000a000007945 */ /* 0x000fe80003800200 */
        /* <DEDUP_REMOVED lines=9> */
.L_x_7:
[----:B------:R-:W-:Y:S05]  /*03c0*/  BSYNC.RECONVERGENT B0 ;  /* 0x0000000000007941 */ /* 0x000fea0003800200 */
.L_x_6:
[----:B------:R-:W3:Y:S01]  /*03d0*/  LDCU.64 UR6, c[0x0][0x888] ;  /* 0x00011100ff0677ac */ /* 0x000ee20008000a00 */
[----:B------:R-:W-:Y:S02]  /*03e0*/  UISETP.EQ.U32.AND UP1, UPT, UR4, URZ, UPT ;  /* 0x000000ff0400728c */ /* 0x000fe4000bf22070 */
[----:B------:R-:W-:Y:S02]  /*03f0*/  UPLOP3.LUT UP2, UPT, UPT, UPT, UPT, 0x80, 0x8 ;  /* 0x000000000008789c */ /* 0x000fe40003f4f070 */
[----:B---3--:R-:W-:-:S04]  /*0400*/  UISETP.NE.U32.AND UP0, UPT, UR6, URZ, UPT ;  /* 0x000000ff0600728c */ /* 0x008fc8000bf05070 */
[----:B------:R-:W-:-:S04]  /*0410*/  UISETP.NE.AND.EX UP0, UPT, UR7, URZ, UPT, UP0 ;  /* 0x000000ff0700728c */ /* 0x000fc8000bf05300 */
[----:B------:R-:W-:-:S04]  /*0420*/  UISETP.EQ.OR.EX UP3, UPT, UR5, URZ, !UP0, UP1 ;  /* 0x000000ff0500728c */ /* 0x000fc8000c762710 */
[----:B------:R-:W-:-:S05]  /*0430*/  UP2UR UR50, UPR, URZ, 0x8 ;  /* 0x00000008ff327883 */ /* 0x000fca0008000000 */
[----:B------:R-:W-:Y:S07]  /*0440*/  BRA.U !UP3, `(.L_x_8) ;  /* 0x000000010b207547 */ /* 0x000fee000b800000 */
[----:B------:R-:W-:Y:S01]  /*0450*/  UISETP.NE.U32.AND UP2, UPT, UR4, URZ, UPT ;  /* 0x000000ff0400728c */ /* 0x000fe2000bf45070 */
[----:B-----5:R-:W-:Y:S01]  /*0460*/  FSETP.NEU.AND P0, PT, R49, RZ, PT ;  /* 0x000000ff3100720b */ /* 0x020fe20003f0d000 */
[----:B------:R-:W-:Y:S02]  /*0470*/  USEL UR4, URZ, 0xffffffff, UP0 ;  /* 0xffffffffff047887 */ /* 0x000fe40008000000 */
[----:B------:R-:W-:-:S10]  /*0480*/  UISETP.NE.AND.EX UP2, UPT, UR5, URZ, UPT, UP2 ;  /* 0x000000ff0500728c */ /* 0x000fd4000bf45320 */
[----:B------:R-:W-:Y:S01]  /*0490*/  VOTEU.ANY UP1, P0 ;  /* 0x0000000000ff7886 */ /* 0x000fe20000020100 */
[----:B------:R-:W-:-:S04]  /*04a0*/  @!UP2 USEL UR4, URZ, 0xffffffff, UP1 ;  /* 0xffffffffff04a887 */ /* 0x000fc80008800000 */
[----:B------:R-:W-:-:S04]  /*04b0*/  ULOP3.LUT UR4, UR4, 0x1, URZ, 0xc0, !UPT ;  /* 0x0000000104047892 */ /* 0x000fc8000f8ec0ff */
[----:B------:R-:W-:-:S11]  /*04c0*/  UISETP.NE.U32.AND UP2, UPT, UR4, 0x1, UPT ;  /* 0x000000010400788c */ /* 0x000fd6000bf45070 */
.L_x_8:
[----:B-12---:R-:W1:Y:S01]  /*04d0*/  SHFL.IDX PT, R2, R101, RZ, 0x1f ;  /* 0x00001fff65027589 */ /* 0x006e6200000e0000 */
[----:B------:R-:W-:-:S04]  /*04e0*/  UISETP.NE.AND UP1, UPT, UR8, 0x2, UPT ;  /* 0x000000020800788c */ /* 0x000fc8000bf25270 */
[----:B------:R-:W-:Y:S01]  /*04f0*/  USEL UR6, URZ, 0x1, UP1 ;  /* 0x00000001ff067887 */ /* 0x000fe20008800000 */
[----:B-1----:R-:W-:-:S13]  /*0500*/  ISETP.NE.AND P0, PT, R2, RZ, PT ;  /* 0x000000ff0200720c */ /* 0x002fda0003f05270 */
[----:B------:R-:W-:Y:S05]  /*0510*/  @P0 BRA `(.L_x_9) ;  /* 0x0000000000480947 */ /* 0x000fea0003800000 */
[----:B------:R-:W1:Y:S01]  /*0520*/  S2UR UR5, SR_CgaCtaId ;  /* 0x00000000000579c3 */ /* 0x000e620000008800 */
[----:B------:R-:W-:Y:S01]  /*0530*/  UMOV UR7, 0x400 ;  /* 0x0000040000077882 */ /* 0x000fe20000000000 */
[----:B------:R-:W-:Y:S01]  /*0540*/  UMOV UR4, 0x1 ;  /* 0x0000000100047882 */ /* 0x000fe20000000000 */
[----:B------:R-:W-:Y:S01]  /*0550*/  ELECT P0, URZ, PT ;  /* 0x0000000000ff782f */ /* 0x000fe20003800000 */
[----:B------:R-:W-:-:S04]  /*0560*/  UIADD3 UR10, UPT, UPT, -UR4, 0x100000, URZ ;  /* 0x00100000040a7890 */ /* 0x000fc8000fffe1ff */
[----:B------:R-:W-:Y:S02]  /*0570*/  USHF.L.U32 UR11, UR10, 0xb, URZ ;  /* 0x0000000b0a0b7899 */ /* 0x000fe400080006ff */
[----:B------:R-:W-:Y:S02]  /*0580*/  USHF.L.U32 UR10, UR10, 0x1, URZ ;  /* 0x000000010a0a7899 */ /* 0x000fe400080006ff */
[----:B-1----:R-:W-:Y:S01]  /*0590*/  ULEA UR5, UR5, UR7, 0x18 ;  /* 0x0000000705057291 */ /* 0x002fe2000f8ec0ff */
[----:B------:R-:W1:Y:S11]  /*05a0*/  FENCE.VIEW.ASYNC.S ;  /* 0x00000000000073c6 */ /* 0x000e760000000000 */
[----:B-1----:R1:W2:Y:S01]  /*05b0*/  SYNCS.EXCH.64 URZ, [UR5], UR10 ;  /* 0x0000000a05ff75b2 */ /* 0x0022a20008000100 */
[----:B------:R1:W3:Y:S01]  /*05c0*/  SYNCS.EXCH.64 URZ, [UR5+0x20], UR10 ;  /* 0x0000200a05ff75b2 */ /* 0x0002e20008000100 */
[----:B------:R1:W4:Y:S01]  /*05d0*/  SYNCS.EXCH.64 URZ, [UR5+0x8], UR10 ;  /* 0x0000080a05ff75b2 */ /* 0x0003220008000100 */
[----:B------:R1:W1:Y:S01]  /*05e0*/  SYNCS.EXCH.64 URZ, [UR5+0x28], UR10 ;  /* 0x0000280a05ff75b2 */ /* 0x0002620008000100 */
[----:B------:R1:W1:Y:S01]  /*05f0*/  SYNCS.EXCH.64 URZ, [UR5+0x10], UR10 ;  /* 0x0000100a05ff75b2 */ /* 0x0002620008000100 */
[----:B------:R1:W1:Y:S01]  /*0600*/  SYNCS.EXCH.64 URZ, [UR5+0x30], UR10 ;  /* 0x0000300a05ff75b2 */ /* 0x0002620008000100 */
[----:B------:R1:W1:Y:S01]  /*0610*/  SYNCS.EXCH.64 URZ, [UR5+0x18], UR10 ;  /* 0x0000180a05ff75b2 */ /* 0x0002620008000100 */
[----:B------:R1:W1:Y:S01]  /*0620*/  SYNCS.EXCH.64 URZ, [UR5+0x38], UR10 ;  /* 0x0000380a05ff75b2 */ /* 0x0002620008000100 */
[----:B------:R-:W-:Y:S01]  /*0630*/  NOP ;  /* 0x0000000000007918 */ /* 0x000fe20000000000 */
.L_x_9:
[----:B------:R-:W2:Y:S01]  /*0640*/  SHFL.IDX PT, R2, R101, RZ, 0x1f ;  /* 0x00001fff65027589 */ /* 0x000ea200000e0000 */
[----:B------:R-:W-:Y:S01]  /*0650*/  NOP ;  /* 0x0000000000007918 */ /* 0x000fe20000000000 */
[----:B--2---:R-:W-:-:S13]  /*0660*/  ISETP.NE.AND P0, PT, R2, 0x1, PT ;  /* 0x000000010200780c */ /* 0x004fda0003f05270 */
[----:B------:R-:W-:Y:S05]  /*0670*/  @P0 BRA `(.L_x_10) ;  /* 0x0000000000580947 */ /* 0x000fea0003800000 */
[----:B------:R-:W2:Y:S01]  /*0680*/  S2UR UR7, SR_CgaCtaId ;  /* 0x00000000000779c3 */ /* 0x000ea20000008800 */
[----:B------:R-:W-:Y:S01]  /*0690*/  UMOV UR9, 0x400 ;  /* 0x0000040000097882 */ /* 0x000fe20000000000 */
[----:B-1----:R-:W-:Y:S01]  /*06a0*/  UMOV UR5, 0x20 ;  /* 0x0000002000057882 */ /* 0x002fe20000000000 */
[----:B------:R-:W-:Y:S01]  /*06b0*/  UMOV UR4, 0x80 ;  /* 0x0000008000047882 */ /* 0x000fe20000000000 */
[----:B------:R-:W-:-:S04]  /*06c0*/  UIADD3 UR10, UPT, UPT, -UR5, 0x100000, URZ ;  /* 0x00100000050a7890 */ /* 0x000fc8000fffe1ff */
[----:B------:R-:W-:Y:S02]  /*06d0*/  USHF.L.U32 UR11, UR10, 0xb, URZ ;  /* 0x0000000b0a0b7899 */ /* 0x000fe400080006ff */
[----:B------:R-:W-:Y:S02]  /*06e0*/  USHF.L.U32 UR10, UR10, 0x1, URZ ;  /* 0x000000010a0a7899 */ /* 0x000fe400080006ff */
[----:B------:R-:W-:-:S04]  /*06f0*/  UIADD3 UR4, UPT, UPT, -UR4, 0x100000, URZ ;  /* 0x0010000004047890 */ /* 0x000fc8000fffe1ff */
[----:B------:R-:W-:Y:S02]  /*0700*/  USHF.L.U32 UR5, UR4, 0xb, URZ ;  /* 0x0000000b04057899 */ /* 0x000fe400080006ff */
[----:B------:R-:W-:Y:S01]  /*0710*/  USHF.L.U32 UR4, UR4, 0x1, URZ ;  /* 0x0000000104047899 */ /* 0x000fe200080006ff */
[----:B------:R-:W-:Y:S01]  /*0720*/  ELECT P0, URZ, PT ;  /* 0x0000000000ff782f */ /* 0x000fe20003800000 */
[----:B--2---:R-:W-:Y:S01]  /*0730*/  ULEA UR7, UR7, UR9, 0x18 ;  /* 0x0000000907077291 */ /* 0x004fe2000f8ec0ff */
[----:B------:R-:W1:Y:S11]  /*0740*/  FENCE.VIEW.ASYNC.S ;  /* 0x00000000000073c6 */ /* 0x000e760000000000 */
[----:B-1----:R2:W1:Y:S01]  /*0750*/  SYNCS.EXCH.64 URZ, [UR7+0x40], UR10 ;  /* 0x0000400a07ff75b2 */ /* 0x0024620008000100 */
[----:B------:R2:W1:Y:S01]  /*0760*/  SYNCS.EXCH.64 URZ, [UR7+0x60], UR4 ;  /* 0x0000600407ff75b2 */ /* 0x0004620008000100 */
[----:B------:R2:W1:Y:S01]  /*0770*/  SYNCS.EXCH.64 URZ, [UR7+0x48], UR10 ;  /* 0x0000480a07ff75b2 */ /* 0x0004620008000100 */
[----:B------:R2:W1:Y:S01]  /*0780*/  SYNCS.EXCH.64 URZ, [UR7+0x68], UR4 ;  /* 0x0000680407ff75b2 */ /* 0x0004620008000100 */
[----:B------:R2:W1:Y:S01]  /*0790*/  SYNCS.EXCH.64 URZ, [UR7+0x50], UR10 ;  /* 0x0000500a07ff75b2 */ /* 0x0004620008000100 */
[----:B------:R2:W1:Y:S01]  /*07a0*/  SYNCS.EXCH.64 URZ, [UR7+0x70], UR4 ;  /* 0x0000700407ff75b2 */ /* 0x0004620008000100 */
[----:B------:R2:W1:Y:S01]  /*07b0*/  SYNCS.EXCH.64 URZ, [UR7+0x58], UR10 ;  /* 0x0000580a07ff75b2 */ /* 0x0004620008000100 */
[----:B------:R2:W1:Y:S02]  /*07c0*/  SYNCS.EXCH.64 URZ, [UR7+0x78], UR4 ;  /* 0x0000780407ff75b2 */ /* 0x0004640008000100 */
[----:B--2---:R-:W-:Y:S01]  /*07d0*/  NOP ;  /* 0x0000000000007918 */ /* 0x004fe20000000000 */
.L_x_10:
[----:B------:R-:W2:Y:S01]  /*07e0*/  SHFL.IDX PT, R2, R101, RZ, 0x1f ;  /* 0x00001fff65027589 */ /* 0x000ea200000e0000 */
[----:B------:R-:W-:Y:S01]  /*07f0*/  NOP ;  /* 0x0000000000007918 */ /* 0x000fe20000000000 */
[----:B--2---:R-:W-:-:S13]  /*0800*/  ISETP.NE.AND P0, PT, R2, 0x3, PT ;  /* 0x000000030200780c */ /* 0x004fda0003f05270 */
[----:B------:R-:W-:Y:S05]  /*0810*/  @P0 BRA `(.L_x_11) ;  /* 0x0000000000300947 */ /* 0x000fea0003800000 */
[----:B-1----:R-:W1:Y:S01]  /*0820*/  S2UR UR5, SR_CgaCtaId ;  /* 0x00000000000579c3 */ /* 0x002e620000008800 */
        /* <DEDUP_REMOVED lines=8> */
[----:B-1----:R2:W1:Y:S01]  /*08b0*/  SYNCS.EXCH.64 URZ, [UR5+0x80], UR10 ;  /* 0x0000800a05ff75b2 */ /* 0x0024620008000100 */
[----:B------:R2:W1:Y:S02]  /*08c0*/  SYNCS.EXCH.64 URZ, [UR5+0x88], UR10 ;  /* 0x0000880a05ff75b2 */ /* 0x0004640008000100 */
[----:B--2---:R-:W-:Y:S01]  /*08d0*/  NOP ;  /* 0x0000000000007918 */ /* 0x004fe20000000000 */
.L_x_11:
[----:B------:R-:W2:Y:S01]  /*08e0*/  SHFL.IDX PT, R2, R101, RZ, 0x1f ;  /* 0x00001fff65027589 */ /* 0x000ea200000e0000 */
[----:B------:R-:W-:Y:S01]  /*08f0*/  NOP ;  /* 0x0000000000007918 */ /* 0x000fe20000000000 */
[----:B--2---:R-:W-:-:S13]  /*0900*/  ISETP.NE.AND P0, PT, R2, 0x4, PT ;  /* 0x000000040200780c */ /* 0x004fda0003f05270 */
[----:B------:R-:W-:Y:S05]  /*0910*/  @P0 BRA `(.L_x_12) ;  /* 0x00000000004c0947 */ /* 0x000fea0003800000 */
[----:B-1----:R-:W1:Y:S01]  /*0920*/  S2UR UR5, SR_CgaCtaId ;  /* 0x00000000000579c3 */ /* 0x002e620000008800 */
[----:B------:R-:W-:Y:S01]  /*0930*/  UMOV UR9, 0x100 ;  /* 0x0000010000097882 */ /* 0x000fe20000000000 */
[----:B------:R-:W-:Y:S01]  /*0940*/  UMOV UR7, 0x400 ;  /* 0x0000040000077882 */ /* 0x000fe20000000000 */
[----:B------:R-:W-:Y:S01]  /*0950*/  USEL UR9, UR9, 0xe0, UP2 ;  /* 0x000000e009097887 */ /* 0x000fe20009000000 */
[----:B------:R-:W-:Y:S01]  /*0960*/  UMOV UR4, 0x1 ;  /* 0x0000000100047882 */ /* 0x000fe20000000000 */
[----:B------:R-:W-:Y:S01]  /*0970*/  ELECT P0, URZ, PT ;  /* 0x0000000000ff782f */ /* 0x000fe20003800000 */
[----:B------:R-:W-:-:S04]  /*0980*/  UIADD3 UR10, UPT, UPT, -UR4, 0x100000, URZ ;  /* 0x00100000040a7890 */ /* 0x000fc8000fffe1ff */
[----:B------:R-:W-:Y:S02]  /*0990*/  USHF.L.U32 UR11, UR10, 0xb, URZ ;  /* 0x0000000b0a0b7899 */ /* 0x000fe400080006ff */
[----:B------:R-:W-:Y:S02]  /*09a0*/  USHF.L.U32 UR10, UR10, 0x1, URZ ;  /* 0x000000010a0a7899 */ /* 0x000fe400080006ff */
[----:B------:R-:W-:-:S04]  /*09b0*/  UIADD3 UR12, UPT, UPT, -UR9, 0x100000, URZ ;  /* 0x00100000090c7890 */ /* 0x000fc8000fffe1ff */
[----:B------:R-:W-:Y:S02]  /*09c0*/  USHF.L.U32 UR13, UR12, 0xb, URZ ;  /* 0x0000000b0c0d7899 */ /* 0x000fe400080006ff */
[----:B------:R-:W-:Y:S02]  /*09d0*/  USHF.L.U32 UR12, UR12, 0x1, URZ ;  /* 0x000000010c0c7899 */ /* 0x000fe400080006ff */
[----:B-1----:R-:W-:Y:S01]  /*09e0*/  ULEA UR5, UR5, UR7, 0x18 ;  /* 0x0000000705057291 */ /* 0x002fe2000f8ec0ff */
[----:B------:R-:W1:Y:S11]  /*09f0*/  FENCE.VIEW.ASYNC.S ;  /* 0x00000000000073c6 */ /* 0x000e760000000000 */
[----:B-1----:R2:W1:Y:S01]  /*0a00*/  SYNCS.EXCH.64 URZ, [UR5+0x90], UR10 ;  /* 0x0000900a05ff75b2 */ /* 0x0024620008000100 */
[----:B------:R2:W1:Y:S01]  /*0a10*/  SYNCS.EXCH.64 URZ, [UR5+0xa0], UR12 ;  /* 0x0000a00c05ff75b2 */ /* 0x0004620008000100 */
[----:B------:R2:W1:Y:S01]  /*0a20*/  SYNCS.EXCH.64 URZ, [UR5+0x98], UR10 ;  /* 0x0000980a05ff75b2 */ /* 0x0004620008000100 */
[----:B------:R2:W1:Y:S02]  /*0a30*/  SYNCS.EXCH.64 URZ, [UR5+0xa8], UR12 ;  /* 0x0000a80c05ff75b2 */ /* 0x0004640008000100 */
[----:B--2---:R-:W-:Y:S01]  /*0a40*/  NOP ;  /* 0x0000000000007918 */ /* 0x004fe20000000000 */
.L_x_12:
        /* <DEDUP_REMOVED lines=26> */
.L_x_13:
        /* <DEDUP_REMOVED lines=18> */
.L_x_14:
[----:B-1----:R-:W1:Y:S01]  /*0d10*/  S2UR UR5, SR_CTAID.X ;  /* 0x00000000000579c3 */ /* 0x002e620000002500 */
[----:B------:R-:W-:-:S05]  /*0d20*/  CS2R.32 R95, SR_CgaSize ;  /* 0x00000000005f7805 */ /* 0x000fca0000008a00 */
[----:B------:R-:W-:-:S05]  /*0d30*/  IMAD R95, R95, -0xa0, RZ ;  /* 0xffffff605f5f7824 */ /* 0x000fca00078e02ff */
[----:B------:R-:W-:-:S14]  /*0d40*/  R2UR UR9, R95 ;  /* 0x000000005f0972ca */ /* 0x000fdc00000e0000 */
[----:B------:R-:W2:Y:S01]  /*0d50*/  LDCU UR9, c[0x0][UR9+0x2b0] ;  /* 0x00005600090977ac */ /* 0x000ea20008000800 */
[----:B------:R-:W-:Y:S01]  /*0d60*/  NOP ;  /* 0x0000000000007918 */ /* 0x000fe20000000000 */
[----:B------:R-:W-:-:S05]  /*0d70*/  CS2R.32 R95, SR_CgaSize ;  /* 0x00000000005f7805 */ /* 0x000fca0000008a00 */
[----:B------:R-:W-:-:S05]  /*0d80*/  IMAD R95, R95, -0xa0, RZ ;  /* 0xffffff605f5f7824 */ /* 0x000fca00078e02ff */
[----:B------:R-:W-:-:S14]  /*0d90*/  R2UR UR7, R95 ;  /* 0x000000005f0772ca */ /* 0x000fdc00000e0000 */
[----:B------:R-:W3:Y:S01]  /*0da0*/  LDCU UR7, c[0x0][UR7+0x2b4] ;  /* 0x00005680070777ac */ /* 0x000ee20008000800 */
[----:B------:R-:W4:Y:S08]  /*0db0*/  S2UR UR4, SR_CTAID.Y ;  /* 0x00000000000479c3 */ /* 0x000f300000002600 */
[----:B------:R-:W3:Y:S01]  /*0dc0*/  LDC R10, c[0x0][0xb24] ;  /* 0x0002c900ff0a7b82 */ /* 0x000ee20000000800 */
[----:B-1----:R-:W-:-:S02]  /*0dd0*/  I2FP.F32.U32 R95, UR5 ;  /* 0x00000005005f7c45 */ /* 0x002fc40008201000 */
[----:B------:R-:W-:-:S05]  /*0de0*/  CS2R.32 R3, SR_CgaSize ;  /* 0x0000000000037805 */ /* 0x000fca0000008a00 */
[----:B------:R-:W-:-:S06]  /*0df0*/  IMAD R3, R3, -0xa0, RZ ;  /* 0xffffff6003037824 */ /* 0x000fcc00078e02ff */
[----:B------:R-:W1:Y:S01]  /*0e00*/  LDC R3, c[0x0][R3+0x2a0] ;  /* 0x0000a80003037b82 */ /* 0x000e620000000800 */
[----:B------:R-:W-:Y:S01]  /*0e10*/  MOV R15, UR5 ;  /* 0x00000005000f7c02 */ /* 0x000fe20008000f00 */
[----:B--2---:R-:W-:Y:S01]  /*0e20*/  FMUL R95, R95, UR9 ;  /* 0x000000095f5f7c20 */ /* 0x004fe20008400000 */
[----:B----4-:R-:W-:Y:S02]  /*0e30*/  I2FP.F32.U32 R94, UR4 ;  /* 0x00000004005e7c45 */ /* 0x010fe40008201000 */
[----:B------:R-:W-:-:S05]  /*0e40*/  CS2R.32 R2, SR_CgaSize ;  /* 0x0000000000027805 */ /* 0x000fca0000008a00 */
[----:B------:R-:W-:-:S06]  /*0e50*/  IMAD R2, R2, -0xa0, RZ ;  /* 0xffffff6002027824 */ /* 0x000fcc00078e02ff */
[----:B------:R-:W2:Y:S01]  /*0e60*/  LDC R2, c[0x0][R2+0x2a4] ;  /* 0x0000a90002027b82 */ /* 0x000ea20000000800 */
[----:B------:R-:W-:Y:S01]  /*0e70*/  MOV R14, UR4 ;  /* 0x00000004000e7c02 */ /* 0x000fe20008000f00 */
[----:B------:R-:W4:Y:S01]  /*0e80*/  F2I.U32.TRUNC.NTZ R95, R95 ;  /* 0x0000005f005f7305 */ /* 0x000f22000020f000 */
[----:B---3--:R-:W-:-:S05]  /*0e90*/  FMUL R94, R94, UR7 ;  /* 0x000000075e5e7c20 */ /* 0x008fca0008400000 */
[----:B------:R-:W-:Y:S01]  /*0ea0*/  BAR.SYNC.DEFER_BLOCKING 0x0 ;  /* 0x0000000000007b1d */ /* 0x000fe20000010000 */
[----:B------:R-:W-:-:S05]  /*0eb0*/  ISETP.GE.AND P0, PT, R10, 0x1, PT ;  /* 0x000000010a00780c */ /* 0x000fca0003f06270 */
[----:B------:R-:W3:Y:S02]  /*0ec0*/  F2I.U32.TRUNC.NTZ R94, R94 ;  /* 0x0000005e005e7305 */ /* 0x000ee4000020f000 */
[----:B------:R-:W2:Y:S01]  /*0ed0*/  S2UR UR36, SR_CTAID.Z ;  /* 0x00000000002479c3 */ /* 0x000ea20000002700 */
[----:B----4-:R-:W-:-:S05]  /*0ee0*/  IADD3 R95, PT, PT, -R95, RZ, RZ ;  /* 0x000000ff5f5f7210 */ /* 0x010fca0007ffe1ff */
[----:B-1----:R-:W-:Y:S01]  /*0ef0*/  IMAD R95, R3, R95, UR5 ;  /* 0x00000005035f7e24 */ /* 0x002fe2000f8e025f */
[----:B---3--:R-:W-:-:S05]  /*0f00*/  IADD3 R94, PT, PT, -R94, RZ, RZ ;  /* 0x000000ff5e5e7210 */ /* 0x008fca0007ffe1ff */
[----:B--2---:R-:W-:Y:S01]  /*0f10*/  IMAD R94, R2, R94, UR4 ;  /* 0x00000004025e7e24 */ /* 0x004fe2000f8e025e */
[----:B------:R-:W-:Y:S06]  /*0f20*/  @!P0 BRA `(.L_x_15) ;  /* 0x0000000000b88947 */ /* 0x000fec0003800000 */
[----:B------:R-:W1:Y:S01]  /*0f30*/  LDC.64 R4, c[0x0][0xb18] ;  /* 0x0002c600ff047b82 */ /* 0x000e620000000a00 */
[----:B------:R-:W-:-:S07]  /*0f40*/  ISETP.NE.AND P0, PT, R10, 0x1, PT ;  /* 0x000000010a00780c */ /* 0x000fce0003f05270 */
[----:B------:R-:W2:Y:S08]  /*0f50*/  LDC R9, c[0x0][0xb0c] ;  /* 0x0002c300ff097b82 */ /* 0x000eb00000000800 */
[----:B------:R-:W3:Y:S08]  /*0f60*/  LDC R12, c[0x0][0x370] ;  /* 0x0000dc00ff0c7b82 */ /* 0x000ef00000000800 */
[----:B------:R-:W4:Y:S01]  /*0f70*/  LDC R11, c[0x0][0x374] ;  /* 0x0000dd00ff0b7b82 */ /* 0x000f220000000800 */
[----:B-1----:R-:W-:-:S07]  /*0f80*/  ISETP.NE.AND P1, PT, R4, 0x1, PT ;  /* 0x000000010400780c */ /* 0x002fce0003f25270 */
[----:B------:R-:W3:Y:S01]  /*0f90*/  LDC.64 R6, c[0x0][0xb10] ;  /* 0x0002c400ff067b82 */ /* 0x000ee20000000a00 */
[----:B--2---:R-:W-:-:S07]  /*0fa0*/  ISETP.NE.AND P2, PT, R9, 0x1, PT ;  /* 0x000000010900780c */ /* 0x004fce0003f45270 */
[----:B------:R-:W1:Y:S08]  /*0fb0*/  LDC R8, c[0x0][0xb20] ;  /* 0x0002c800ff087b82 */ /* 0x000e700000000800 */
[----:B------:R-:W2:Y:S01]  /*0fc0*/  LDC.64 R2, c[0x0][0xb28] ;  /* 0x0002ca00ff027b82 */ /* 0x000ea20000000a00 */
[----:B----4-:R-:W-:-:S04]  /*0fd0*/  IMAD.HI.U32 R13, R11, R5, RZ ;  /* 0x000000050b0d7227 */ /* 0x010fc800078e00ff */
[----:B------:R-:W-:-:S04]  /*0fe0*/  IMAD.HI.U32 R5, R14, R5, RZ ;  /* 0x000000050e057227 */ /* 0x000fc800078e00ff */
[----:B---3--:R-:W-:-:S05]  /*0ff0*/  IMAD.HI.U32 R16, R12, R6, RZ ;  /* 0x000000060c107227 */ /* 0x008fca00078e00ff */
[-C--:B------:R-:W-:Y:S01]  /*1000*/  @P2 SHF.R.U32.HI R12, RZ, R7.reuse, R16 ;  /* 0x00000007ff0c2219 */ /* 0x080fe20000011610 */
[----:B------:R-:W-:Y:S01]  /*1010*/  IMAD.HI.U32 R16, R15, R6, RZ ;  /* 0x000000060f107227 */ /* 0x000fe200078e00ff */
[-C--:B-1----:R-:W-:Y:S02]  /*1020*/  @P1 SHF.R.U32.HI R11, RZ, R8.reuse, R13 ;  /* 0x00000008ff0b1219 */ /* 0x082fe4000001160d */
[----:B------:R-:W-:Y:S02]  /*1030*/  SHF.R.U32.HI R5, RZ, R8, R5 ;  /* 0x00000008ff057219 */ /* 0x000fe40000011605 */
[----:B------:R-:W-:Y:S02]  /*1040*/  SHF.R.U32.HI R16, RZ, R7, R16 ;  /* 0x00000007ff107219 */ /* 0x000fe40000011610 */
[----:B------:R-:W-:Y:S01]  /*1050*/  SEL R5, R14, R5, !P1 ;  /* 0x000000050e057207 */ /* 0x000fe20004800000 */
[----:B--2---:R-:W-:Y:S01]  /*1060*/  IMAD.HI.U32 R13, R11, R2, RZ ;  /* 0x000000020b0d7227 */ /* 0x004fe200078e00ff */
[----:B------:R-:W-:-:S03]  /*1070*/  SEL R16, R15, R16, !P2 ;  /* 0x000000100f107207 */ /* 0x000fc60005000000 */
[----:B------:R-:W-:Y:S01]  /*1080*/  IMAD.HI.U32 R6, R12, R2, RZ ;  /* 0x000000020c067227 */ /* 0x000fe200078e00ff */
[----:B------:R-:W-:-:S04]  /*1090*/  @P0 SHF.R.U32.HI R11, RZ, R3, R13 ;  /* 0x00000003ff0b0219 */ /* 0x000fc8000001160d */
[----:B------:R-:W-:Y:S01]  /*10a0*/  @P0 SHF.R.U32.HI R12, RZ, R3, R6 ;  /* 0x00000003ff0c0219 */ /* 0x000fe20000011606 */
[----:B------:R-:W-:-:S04]  /*10b0*/  IMAD R11, R11, R10, RZ ;  /* 0x0000000a0b0b7224 */ /* 0x000fc800078e02ff */
[----:B------:R-:W-:Y:S01]  /*10c0*/  IMAD R6, R12, R10, RZ ;  /* 0x0000000a0c067224 */ /* 0x000fe200078e02ff */
[----:B------:R-:W-:-:S04]  /*10d0*/  ISETP.GE.AND P1, PT, R5, R11, PT ;  /* 0x0000000b0500720c */ /* 0x000fc80003f26270 */
[----:B------:R-:W-:Y:S01]  /*10e0*/  ISETP.GE.OR P1, PT, R16, R6, P1 ;  /* 0x000000061000720c */ /* 0x000fe20000f26670 */
[----:B------:R-:W-:-:S05]  /*10f0*/  IMAD.HI.U32 R6, R5, R2, RZ ;  /* 0x0000000205067227 */ /* 0x000fca00078e00ff */
[----:B------:R-:W-:-:S04]  /*1100*/  SHF.R.U32.HI R6, RZ, R3, R6 ;  /* 0x00000003ff067219 */ /* 0x000fc80000011606 */
[----:B------:R-:W-:-:S03]  /*1110*/  SEL R6, R5, R6, !P0 ;  /* 0x0000000605067207 */ /* 0x000fc60004000000 */
[----:B------:R-:W-:Y:S01]  /*1120*/  @!P1 IMAD.HI.U32 R7, R16, R2, RZ ;  /* 0x0000000210079227 */ /* 0x000fe200078e00ff */
[----:B------:R-:W-:-:S04]  /*1130*/  IADD3 R2, PT, PT, -R6, RZ, RZ ;  /* 0x000000ff06027210 */ /* 0x000fc80007ffe1ff */
[----:B------:R-:W-:Y:S01]  /*1140*/  @!P1 SHF.R.U32.HI R3, RZ, R3, R7 ;  /* 0x00000003ff039219 */ /* 0x000fe20000011607 */
[----:B------:R-:W-:Y:S01]  /*1150*/  IMAD R2, R10, R2, R5 ;  /* 0x000000020a027224 */ /* 0x000fe200078e0205 */
[----:B------:R-:W-:Y:S02]  /*1160*/  IADD3 R7, PT, PT, -R5, RZ, RZ ;  /* 0x000000ff05077210 */ /* 0x000fe40007ffe1ff */
[----:B------:R-:W-:-:S03]  /*1170*/  @!P1 SEL R3, R16, R3, !P0 ;  /* 0x0000000310039207 */ /* 0x000fc60004000000 */
[----:B------:R-:W-:Y:S02]  /*1180*/  IMAD R7, R4, R7, R14 ;  /* 0x0000000704077224 */ /* 0x000fe400078e020e */
[--C-:B------:R-:W-:Y:S02]  /*1190*/  @!P1 IMAD.IADD R6, R6, 0x1, -R3.reuse ;  /* 0x0000000106069824 */ /* 0x100fe400078e0a03 */
[----:B------:R-:W-:Y:S01]  /*11a0*/  @!P1 IMAD R3, R2, R12, R3 ;  /* 0x0000000c02039224 */ /* 0x000fe200078e0203 */
[----:B------:R-:W-:Y:S01]  /*11b0*/  IADD3 R2, PT, PT, -R16, RZ, RZ ;  /* 0x000000ff10027210 */ /* 0x000fe20007ffe1ff */
[----:B------:R-:W-:Y:S02]  /*11c0*/  @!P1 IMAD R5, R6, R10, R16 ;  /* 0x0000000a06059224 */ /* 0x000fe400078e0210 */
[----:B------:R-:W-:Y:S02]  /*11d0*/  @!P1 IMAD.MOV.U32 R16, RZ, RZ, R3 ;  /* 0x000000ffff109224 */ /* 0x000fe400078e0003 */
[----:B------:R-:W-:-:S02]  /*11e0*/  IMAD R2, R9, R2, R15 ;  /* 0x0000000209027224 */ /* 0x000fc400078e020f */
[----:B------:R-:W-:Y:S02]  /*11f0*/  IMAD R14, R5, R4, R7 ;  /* 0x00000004050e7224 */ /* 0x000fe400078e0207 */
[----:B------:R-:W-:Y:S02]  /*1200*/  IMAD R15, R16, R9, R2 ;  /* 0x00000009100f7224 */ /* 0x000fe400078e0202 */
.L_x_15:
[----:B------:R-:W1:Y:S01]  /*1210*/  LDCU UR4, c[0x0][0xb30] ;  /* 0x00016600ff0477ac */ /* 0x000e620008000800 */
[----:B------:R-:W2:Y:S08]  /*1220*/  S2UR UR37, SR_CgaCtaId ;  /* 0x00000000002579c3 */ /* 0x000eb00000008800 */
[----:B------:R-:W3:Y:S01]  /*1230*/  LDC R40, c[0x0][0xb24] ;  /* 0x0002c900ff287b82 */ /* 0x000ee20000000800 */
[----:B-1----:R-:W-:-:S09]  /*1240*/  UISETP.NE.AND UP1, UPT, UR4, 0x1, UPT ;  /* 0x000000010400788c */ /* 0x002fd2000bf25270 */
[----:B--2---:R-:W-:Y:S05]  /*1250*/  BRA.U UP1, `(.L_x_16) ;  /* 0x0000000101407547 */ /* 0x004fea000b800000 */
[----:B------:R-:W1:Y:S08]  /*1260*/  LDC.64 R4, c[0x0][0xb10] ;  /* 0x0002c400ff047b82 */ /* 0x000e700000000a00 */
[----:B------:R-:W2:Y:S08]  /*1270*/  LDC.64 R2, c[0x0][0xb18] ;  /* 0x0002c600ff027b82 */ /* 0x000eb00000000a00 */
[----:B------:R-:W4:Y:S08]  /*1280*/  LDC R6, c[0x0][0xb20] ;  /* 0x0002c800ff067b82 */ /* 0x000f300000000800 */
[----:B------:R-:W3:Y:S01]  /*1290*/  LDC R7, c[0x0][0xb0c] ;  /* 0x0002c300ff077b82 */ /* 0x000ee20000000800 */
[----:B-1----:R-:W-:-:S05]  /*12a0*/  IMAD.HI.U32 R4, R15, R4, RZ ;  /* 0x000000040f047227 */ /* 0x002fca00078e00ff */
[----:B------:R-:W-:Y:S01]  /*12b0*/  SHF.R.U32.HI R4, RZ, R5, R4 ;  /* 0x00000005ff047219 */ /* 0x000fe20000011604 */
[----:B--2---:R-:W-:Y:S01]  /*12c0*/  IMAD.HI.U32 R3, R14, R3, RZ ;  /* 0x000000030e037227 */ /* 0x004fe200078e00ff */
[----:B------:R-:W-:-:S04]  /*12d0*/  ISETP.NE.AND P0, PT, R2, 0x1, PT ;  /* 0x000000010200780c */ /* 0x000fc80003f05270 */
[----:B----4-:R-:W-:-:S04]  /*12e0*/  SHF.R.U32.HI R3, RZ, R6, R3 ;  /* 0x00000006ff037219 */ /* 0x010fc80000011603 */
[----:B------:R-:W-:Y:S02]  /*12f0*/  SEL R3, R14, R3, !P0 ;  /* 0x000000030e037207 */ /* 0x000fe40004000000 */
[----:B---3--:R-:W-:-:S04]  /*1300*/  ISETP.NE.AND P1, PT, R7, 0x1, PT ;  /* 0x000000010700780c */ /* 0x008fc80003f25270 */
[----:B------:R-:W-:-:S05]  /*1310*/  SEL R4, R15, R4, !P1 ;  /* 0x000000040f047207 */ /* 0x000fca0004800000 */
[----:B------:R-:W-:Y:S02]  /*1320*/  IMAD.IADD R5, R3, 0x1, -R4 ;  /* 0x0000000103057824 */ /* 0x000fe400078e0a04 */
[----:B------:R-:W-:Y:S02]  /*1330*/  IMAD.IADD R3, R4, 0x1, -R3 ;  /* 0x0000000104037824 */ /* 0x000fe400078e0a03 */
[----:B------:R-:W-:Y:S02]  /*1340*/  IMAD R15, R5, R7, R15 ;  /* 0x00000007050f7224 */ /* 0x000fe400078e020f */
[----:B------:R-:W-:-:S07]  /*1350*/  IMAD R14, R3, R2, R14 ;  /* 0x00000002030e7224 */ /* 0x000fce00078e020e */
.L_x_16:
[----:B------:R-:W-:Y:S01]  /*1360*/  BAR.SYNC.DEFER_BLOCKING 0x0 ;  /* 0x0000000000007b1d */ /* 0x000fe20000010000 */
[----:B------:R-:W-:Y:S01]  /*1370*/  UISETP.NE.AND UP1, UPT, UR8, 0x2, UPT ;  /* 0x000000020800788c */ /* 0x000fe2000bf25270 */
[----:B------:R-:W-:Y:S02]  /*1380*/  ISETP.NE.OR P5, PT, R0, 0x2, !P5 ;  /* 0x000000020000780c */ /* 0x000fe40006fa5670 */
[----:B------:R-:W-:-:S06]  /*1390*/  LOP3.LUT R2, R108, 0x1f, RZ, 0xc0, !PT ;  /* 0x0000001f6c027812 */ /* 0x000fcc00078ec0ff */
[----:B------:R-:W-:Y:S05]  /*13a0*/  BRA.U UP1, `(.L_x_17) ;  /* 0x00000011015c7547 */ /* 0x000fea000b800000 */
[----:B------:R-:W1:Y:S01]  /*13b0*/  LDCU UR13, c[0x0][0x38c] ;  /* 0x00007180ff0d77ac */ /* 0x000e620008000800 */
[----:B------:R-:W2:Y:S01]  /*13c0*/  LDC R8, c[0x0][0x370] ;  /* 0x0000dc00ff087b82 */ /* 0x000ea20000000800 */
[----:B------:R-:W-:Y:S01]  /*13d0*/  PLOP3.LUT P1, PT, PT, PT, UP2, 0x80, 0x8 ;  /* 0x000000000008781c */ /* 0x000fe20003f2f028 */
[----:B------:R-:W-:Y:S01]  /*13e0*/  IMAD.MOV.U32 R17, RZ, RZ, 0x1 ;  /* 0x00000001ff117424 */ /* 0x000fe200078e00ff */
[----:B------:R-:W-:Y:S01]  /*13f0*/  ISETP.EQ.OR P4, PT, R2, RZ, P5 ;  /* 0x000000ff0200720c */ /* 0x000fe20002f82670 */
[----:B------:R-:W-:Y:S01]  /*1400*/  IMAD.MOV.U32 R16, RZ, RZ, RZ ;  /* 0x000000ffff107224 */ /* 0x000fe200078e00ff */
[----:B------:R-:W-:Y:S02]  /*1410*/  PLOP3.LUT P1, PT, P1, PT, PT, 0x8, 0x80 ;  /* 0x000000000080781c */ /* 0x000fe40000f2e170 */
[----:B------:R-:W-:Y:S01]  /*1420*/  CS2R R12, SRZ ;  /* 0x00000000000c7805 */ /* 0x000fe2000001ff00 */
[----:B------:R-:W-:Y:S01]  /*1430*/  IMAD.MOV.U32 R11, RZ, RZ, 0x1 ;  /* 0x00000001ff0b7424 */ /* 0x000fe200078e00ff */
[----:B------:R-:W4:Y:S01]  /*1440*/  LDC R0, c[0x0][0x374] ;  /* 0x0000dd00ff007b82 */ /* 0x000f220000000800 */
[----:B------:R-:W2:Y:S01]  /*1450*/  LDCU.64 UR22, c[0x0][0x348] ;  /* 0x00006900ff1677ac */ /* 0x000ea20008000a00 */
[----:B------:R-:W-:Y:S01]  /*1460*/  UMOV UR6, URZ ;  /* 0x000000ff00067c82 */ /* 0x000fe20008000000 */
[----:B-1----:R-:W-:-:S04]  /*1470*/  UIADD3 UR5, UPT, UPT, UR13, 0x3f, URZ ;  /* 0x0000003f0d057890 */ /* 0x002fc8000fffe0ff */
[----:B------:R-:W-:-:S04]  /*1480*/  USHF.R.S32.HI UR4, URZ, 0x1f, UR5 ;  /* 0x0000001fff047899 */ /* 0x000fc80008011405 */
[----:B------:R-:W-:-:S04]  /*1490*/  ULEA.HI UR4, UR4, UR5, URZ, 0x6 ;  /* 0x0000000504047291 */ /* 0x000fc8000f8f30ff */
[----:B------:R-:W-:Y:S02]  /*14a0*/  USHF.R.S32.HI UR15, URZ, 0x6, UR4 ;  /* 0x00000006ff0f7899 */ /* 0x000fe40008011404 */
[----:B------:R-:W-:Y:S02]  /*14b0*/  UIADD3 UR4, UPT, UPT, UR13, -0x1, URZ ;  /* 0xffffffff0d047890 */ /* 0x000fe4000fffe0ff */
[----:B------:R-:W-:Y:S02]  /*14c0*/  UISETP.LT.U32.AND UP0, UPT, UR15, 0x4, UPT ;  /* 0x000000040f00788c */ /* 0x000fe4000bf01070 */
[----:B------:R-:W-:Y:S02]  /*14d0*/  UISETP.GE.U32.AND UP1, UPT, UR4, -0x7f, UPT ;  /* 0xffffff810400788c */ /* 0x000fe4000bf26070 */
[----:B------:R-:W-:Y:S02]  /*14e0*/  USEL UR14, UR15, 0x4, UP0 ;  /* 0x000000040f0e7887 */ /* 0x000fe40008000000 */
[----:B------:R-:W-:-:S02]  /*14f0*/  UIADD3 UR13, UPT, UPT, UR13, 0x7e, URZ ;  /* 0x0000007e0d0d7890 */ /* 0x000fc4000fffe0ff */
[----:B------:R-:W-:Y:S02]  /*1500*/  UIADD3 UR5, UPT, UPT, UR14, -0x1, URZ ;  /* 0xffffffff0e057890 */ /* 0x000fe4000fffe0ff */
[----:B------:R-:W-:-:S03]  /*1510*/  UIADD3 UR7, UPT, UPT, UR15, -UR14, URZ ;  /* 0x8000000e0f077290 */ /* 0x000fc6000fffe0ff */
[----:B------:R-:W-:-:S04]  /*1520*/  @UP1 UIADD3 UR5, UPT, UPT, UR14, URZ, URZ ;  /* 0x000000ff0e051290 */ /* 0x000fc8000fffe0ff */
[----:B--2---:R-:W-:-:S12]  /*1530*/  UIADD3 UR5, UPT, UPT, UR5, 0x1, URZ ;  /* 0x0000000105057890 */ /* 0x004fd8000fffe0ff */
.L_x_35:
[----:B------:R-:W-:Y:S01]  /*1540*/  UISETP.NE.AND UP0, UPT, UR37, URZ, UPT ;  /* 0x000000ff2500728c */ /* 0x000fe2000bf05270 */
[----:B------:R-:W1:Y:S08]  /*1550*/  S2UR UR37, SR_CgaCtaId ;  /* 0x00000000002579c3 */ /* 0x000e700000008800 */
[----:B------:R-:W-:Y:S05]  /*1560*/  BRA.U UP0, `(.L_x_18) ;  /* 0x0000000100347547 */ /* 0x000fea000b800000 */
[----:B------:R-:W2:Y:S01]  /*1570*/  S2R R2, SR_CgaCtaId ;  /* 0x0000000000027919 */ /* 0x000ea20000008800 */
[----:B------:R-:W-:-:S04]  /*1580*/  MOV R3, 0x400 ;  /* 0x0000040000037802 */ /* 0x000fc80000000f00 */
[----:B--2---:R-:W-:Y:S02]  /*1590*/  LEA R2, R2, R3, 0x18 ;  /* 0x0000000302027211 */ /* 0x004fe400078ec0ff */
[----:B------:R-:W-:-:S03]  /*15a0*/  SHF.L.U32 R3, R11, 0x1f, RZ ;  /* 0x0000001f0b037819 */ /* 0x000fc600000006ff */
[----:B------:R-:W-:-:S04]  /*15b0*/  IMAD R2, R12, 0x8, R2 ;  /* 0x000000080c027824 */ /* 0x000fc800078e0202 */
[----:B------:R-:W2:Y:S02]  /*15c0*/  SYNCS.PHASECHK.TRANS64.TRYWAIT P0, [R2+URZ+0x100], R3 ;  /* 0x00010003020075a7 */ /* 0x000ea400080011ff */
[----:B--2---:R-:W-:Y:S05]  /*15d0*/  @!P0 BRA `(.L_x_19) ;  /* 0x00000078004c8947 */ /* 0x004fea0003800000 */
.L_x_125:
[----:B------:R-:W-:Y:S01]  /*15e0*/  VIADD R12, R12, 0x1 ;  /* 0x000000010c0c7836 */ /* 0x000fe20000000000 */
[----:B------:R2:W-:Y:S04]  /*15f0*/  SYNCS.ARRIVE.TRANS64.A1T0 RZ, [R2+URZ+0xf0], RZ ;  /* 0x0000f0ff02ff79a7 */ /* 0x0005e800081000ff */
[----:B------:R-:W-:-:S04]  /*1600*/  ISETP.NE.AND P0, PT, R12, 0x2, PT ;  /* 0x000000020c00780c */ /* 0x000fc80003f05270 */
[----:B------:R-:W-:Y:S02]  /*1610*/  SEL R12, R12, RZ, P0 ;  /* 0x000000ff0c0c7207 */ /* 0x000fe40000000000 */
[----:B--2---:R-:W-:-:S04]  /*1620*/  SEL R2, RZ, 0x1, P0 ;  /* 0x00000001ff027807 */ /* 0x004fc80000000000 */
[----:B------:R-:W-:-:S07]  /*1630*/  LOP3.LUT R11, R11, R2, RZ, 0x3c, !PT ;  /* 0x000000020b0b7212 */ /* 0x000fce00078e3cff */
.L_x_18:
[----:B------:R-:W-:Y:S01]  /*1640*/  UMOV UR4, 0x400 ;  /* 0x0000040000047882 */ /* 0x000fe20000000000 */
[----:B------:R-:W-:Y:S01]  /*1650*/  SHF.L.U32 R2, R17, 0x1f, RZ ;  /* 0x0000001f11027819 */ /* 0x000fe200000006ff */
[----:B-1----:R-:W-:Y:S01]  /*1660*/  ULEA UR4, UR37, UR4, 0x18 ;  /* 0x0000000425047291 */ /* 0x002fe2000f8ec0ff */
[----:B------:R-:W-:Y:S01]  /*1670*/  R2UR UR35, R15 ;  /* 0x000000000f2372ca */ /* 0x000fe200000e0000 */
[----:B------:R-:W-:Y:S01]  /*1680*/  UISETP.GE.U32.AND UP0, UPT, UR13, 0x7f, UPT ;  /* 0x0000007f0d00788c */ /* 0x000fe2000bf06070 */
[----:B------:R-:W-:Y:S01]  /*1690*/  R2UR UR11, R14 ;  /* 0x000000000e0b72ca */ /* 0x000fe200000e0000 */
[----:B------:R-:W-:Y:S01]  /*16a0*/  ULEA UR8, UR6, UR4, 0x3 ;  /* 0x0000000406087291 */ /* 0x000fe2000f8e18ff */
[----:B------:R-:W-:-:S08]  /*16b0*/  UMOV UR24, URZ ;  /* 0x000000ff00187c82 */ /* 0x000fd00008000000 */
[----:B------:R1:W2:Y:S01]  /*16c0*/  SYNCS.PHASECHK.TRANS64.TRYWAIT P0, [UR8+0x20], R2 ;  /* 0x00002002ff0075a7 */ /* 0x0002a20008001108 */
[----:B------:R-:W-:Y:S02]  /*16d0*/  USHF.L.U32 UR35, UR35, 0x6, URZ ;  /* 0x0000000623237899 */ /* 0x000fe400080006ff */
[----:B------:R-:W-:Y:S01]  /*16e0*/  USHF.L.U32 UR11, UR11, 0x8, URZ ;  /* 0x000000080b0b7899 */ /* 0x000fe200080006ff */
[----:B------:R-:W-:Y:S11]  /*16f0*/  BRA.U !UP0, `(.L_x_20) ;  /* 0x0000000108a87547 */ /* 0x000ff6000b800000 */
[----:B------:R-:W-:Y:S01]  /*1700*/  UMOV UR16, URZ ;  /* 0x000000ff00107c82 */ /* 0x000fe20008000000 */
[----:B------:R-:W-:-:S05]  /*1710*/  UMOV UR17, UR6 ;  /* 0x0000000600117c82 */ /* 0x000fca0008000000 */
.L_x_25:
[----:B-1----:R-:W-:Y:S01]  /*1720*/  ULEA UR33, UR17, UR4, 0x3 ;  /* 0x0000000411217291 */ /* 0x002fe2000f8e18ff */
[----:B--2---:R-:W-:Y:S01]  /*1730*/  @!P5 MOV R3, 0x5000 ;  /* 0x000050000003d802 */ /* 0x004fe20000000f00 */
[----:B--2---:R-:W-:Y:S10]  /*1740*/  @P0 BRA `(.L_x_21) ;  /* 0x00000000000c0947 */ /* 0x004ff40003800000 */
[----:B------:R-:W-:-:S04]  /*1750*/  SHF.L.U32 R4, R17, 0x1f, RZ ;  /* 0x0000001f11047819 */ /* 0x000fc800000006ff */
[----:B------:R-:W2:Y:S02]  /*1760*/  SYNCS.PHASECHK.TRANS64.TRYWAIT P0, [UR33+0x20], R4 ;  /* 0x00002004ff0075a7 */ /* 0x000ea40008001121 */
[----:B--2---:R-:W-:Y:S05]  /*1770*/  @!P0 BRA `(.L_x_22) ;  /* 0x0000007400f88947 */ /* 0x004fea0003800000 */
.L_x_21:
[----:B------:R2:W-:Y:S01]  /*1780*/  @!P5 SYNCS.ARRIVE.TRANS64 RZ, [UR33], R3 ;  /* 0x00000003ffffd9a7 */ /* 0x0005e20008000021 */
[----:B------:R-:W-:Y:S04]  /*1790*/  BSSY.RECONVERGENT B0, `(.L_x_23) ;  /* 0x0000003000007945 */ /* 0x000fe80003800200 */
[----:B------:R-:W-:Y:S05]  /*17a0*/  @P4 BRA `(.L_x_24) ;  /* 0x0000000000044947 */ /* 0x000fea0003800000 */
[----:B------:R-:W-:Y:S05]  /*17b0*/  BPT.TRAP 0x1 ;  /* 0x000000040000795c */ /* 0x000fea0000300000 */
.L_x_24:
[----:B------:R-:W-:Y:S05]  /*17c0*/  BSYNC.RECONVERGENT B0 ;  /* 0x0000000000007941 */ /* 0x000fea0003800200 */
.L_x_23:
[----:B------:R-:W-:Y:S02]  /*17d0*/  UIADD3 UR6, UPT, UPT, UR17, 0x1, URZ ;  /* 0x0000000111067890 */ /* 0x000fe4000fffe0ff */
[----:B------:R-:W-:Y:S02]  /*17e0*/  ULEA UR32, UR17, UR4, 0xc ;  /* 0x0000000411207291 */ /* 0x000fe4000f8e60ff */
[----:B------:R-:W-:Y:S02]  /*17f0*/  UISETP.NE.AND UP0, UPT, UR6, 0x4, UPT ;  /* 0x000000040600788c */ /* 0x000fe4000bf05270 */
[----:B------:R-:W-:Y:S02]  /*1800*/  UIADD3 UR26, UP1, UPT, UR22, 0x80, URZ ;  /* 0x00000080161a7890 */ /* 0x000fe4000ff3e0ff */
[----:B------:R-:W-:Y:S02]  /*1810*/  USEL UR9, URZ, 0x1, UP0 ;  /* 0x00000001ff097887 */ /* 0x000fe40008000000 */
[----:B------:R-:W-:-:S02]  /*1820*/  USEL UR6, UR6, URZ, UP0 ;  /* 0x000000ff06067287 */ /* 0x000fc40008000000 */
[----:B------:R-:W-:Y:S02]  /*1830*/  UIADD3 UR20, UP0, UPT, UR22, 0x180, URZ ;  /* 0x0000018016147890 */ /* 0x000fe4000ff1e0ff */
[----:B------:R-:W-:Y:S01]  /*1840*/  ULEA UR8, UR6, UR4, 0x3 ;  /* 0x0000000406087291 */ /* 0x000fe2000f8e18ff */
[----:B------:R-:W-:Y:S01]  /*1850*/  LOP3.LUT R17, R17, UR9, RZ, 0x3c, !PT ;  /* 0x0000000911117c12 */ /* 0x000fe2000f8e3cff */
[----:B------:R-:W-:Y:S02]  /*1860*/  USHF.L.U32 UR34, UR16, 0x6, URZ ;  /* 0x0000000610227899 */ /* 0x000fe400080006ff */
[----:B------:R-:W-:Y:S01]  /*1870*/  UIADD3.X UR27, UPT, UPT, URZ, UR23, URZ, UP1, !UPT ;  /* 0x00000017ff1b7290 */ /* 0x000fe20008ffe4ff */
[----:B-1----:R-:W-:Y:S01]  /*1880*/  SHF.L.U32 R2, R17, 0x1f, RZ ;  /* 0x0000001f11027819 */ /* 0x002fe200000006ff */
[----:B------:R-:W-:Y:S02]  /*1890*/  UIADD3 UR32, UPT, UPT, UR32, 0x6400, URZ ;  /* 0x0000640020207890 */ /* 0x000fe4000fffe0ff */
[----:B------:R-:W-:Y:S01]  /*18a0*/  UIADD3.X UR21, UPT, UPT, URZ, UR23, URZ, UP0, !UPT ;  /* 0x00000017ff157290 */ /* 0x000fe200087fe4ff */
[----:B------:R1:W1:Y:S01]  /*18b0*/  SYNCS.PHASECHK.TRANS64.TRYWAIT P0, [UR8+0x20], R2 ;  /* 0x00002002ff0075a7 */ /* 0x0002620008001108 */
[----:B------:R-:W-:Y:S01]  /*18c0*/  ULEA UR8, UR17, UR4, 0xe ;  /* 0x0000000411087291 */ /* 0x000fe2000f8e70ff */
[----:B------:R-:W-:Y:S01]  /*18d0*/  UMOV UR18, 0x0 ;  /* 0x0000000000127882 */ /* 0x000fe20000000000 */
[----:B------:R-:W-:-:S02]  /*18e0*/  UMOV UR19, 0x10000000 ;  /* 0x1000000000137882 */ /* 0x000fc40000000000 */
[----:B------:R-:W-:Y:S01]  /*18f0*/  UIADD3 UR8, UPT, UPT, UR8, 0xa400, URZ ;  /* 0x0000a40008087890 */ /* 0x000fe2000fffe0ff */
[----:B------:R1:W-:Y:S01]  /*1900*/  UTMALDG.3D [UR32], [UR26], desc[UR18] ;  /* 0x000012201a0075b4 */ /* 0x0003e20008011000 */
[----:B------:R-:W-:Y:S01]  /*1910*/  UMOV UR12, UR36 ;  /* 0x00000024000c7c82 */ /* 0x000fe20008000000 */
[----:B------:R-:W-:Y:S01]  /*1920*/  UMOV UR9, UR33 ;  /* 0x0000002100097c82 */ /* 0x000fe20008000000 */
[----:B------:R-:W-:Y:S01]  /*1930*/  UMOV UR10, UR34 ;  /* 0x00000022000a7c82 */ /* 0x000fe20008000000 */
[----:B------:R-:W-:Y:S01]  /*1940*/  UIADD3 UR16, UPT, UPT, UR16, 0x1, URZ ;  /* 0x0000000110107890 */ /* 0x000fe2000fffe0ff */
[----:B------:R-:W-:Y:S01]  /*1950*/  UMOV UR24, UR5 ;  /* 0x0000000500187c82 */ /* 0x000fe20008000000 */
[----:B------:R-:W-:Y:S02]  /*1960*/  UMOV UR17, UR6 ;  /* 0x0000000600117c82 */ /* 0x000fe40008000000 */
[----:B------:R1:W-:Y:S01]  /*1970*/  UTMALDG.3D [UR8], [UR20], desc[UR18] ;  /* 0x00001208140075b4 */ /* 0x0003e20008011000 */
[----:B------:R-:W-:-:S09]  /*1980*/  UISETP.NE.AND UP0, UPT, UR16, UR5, UPT ;  /* 0x000000051000728c */ /* 0x000fd2000bf05270 */
[----:B------:R-:W-:Y:S05]  /*1990*/  BRA.U UP0, `(.L_x_25) ;  /* 0xfffffffd00607547 */ /* 0x000fea000b83ffff */
.L_x_20:
[----:B-1----:R-:W-:Y:S01]  /*19a0*/  ULEA UR8, UR6, UR4, 0x3 ;  /* 0x0000000406087291 */ /* 0x002fe2000f8e18ff */
[----:B------:R-:W-:Y:S01]  /*19b0*/  SHF.L.U32 R2, R17, 0x1f, RZ ;  /* 0x0000001f11027819 */ /* 0x000fe200000006ff */
[----:B------:R-:W-:Y:S01]  /*19c0*/  @!P1 SYNCS.ARRIVE.TRANS64.A1T0 RZ, [UR4+0x88], RZ ;  /* 0x000088ffffff99a7 */ /* 0x000fe20008100004 */
[----:B------:R-:W-:-:S06]  /*19d0*/  UISETP.GT.AND UP0, UPT, UR15, UR14, UPT ;  /* 0x0000000e0f00728c */ /* 0x000fcc000bf04270 */
[----:B--2---:R1:W2:Y:S03]  /*19e0*/  SYNCS.PHASECHK.TRANS64.TRYWAIT P0, [UR8+0x20], R2 ;  /* 0x00002002ff0075a7 */ /* 0x0042a60008001108 */
[----:B------:R-:W-:Y:S05]  /*19f0*/  BRA.U !UP0, `(.L_x_26) ;  /* 0x0000000108ac7547 */ /* 0x000fea000b800000 */
[----:B------:R-:W-:Y:S01]  /*1a00*/  UIADD3 UR21, UPT, UPT, UR7, UR24, URZ ;  /* 0x0000001807157290 */ /* 0x000fe2000fffe0ff */
[----:B------:R-:W-:-:S11]  /*1a10*/  UMOV UR25, UR6 ;  /* 0x0000000600197c82 */ /* 0x000fd60008000000 */
.L_x_31:
[----:B-1----:R-:W-:Y:S01]  /*1a20*/  ULEA UR17, UR25, UR4, 0x3 ;  /* 0x0000000419117291 */ /* 0x002fe2000f8e18ff */
[----:B--2---:R-:W-:Y:S01]  /*1a30*/  @!P5 MOV R3, 0x5000 ;  /* 0x000050000003d802 */ /* 0x004fe20000000f00 */
[----:B--2---:R-:W-:Y:S10]  /*1a40*/  @P0 BRA `(.L_x_27) ;  /* 0x00000000000c0947 */ /* 0x004ff40003800000 */
[----:B------:R-:W-:-:S04]  /*1a50*/  SHF.L.U32 R4, R17, 0x1f, RZ ;  /* 0x0000001f11047819 */ /* 0x000fc800000006ff */
[----:B------:R-:W2:Y:S02]  /*1a60*/  SYNCS.PHASECHK.TRANS64.TRYWAIT P0, [UR17+0x20], R4 ;  /* 0x00002004ff0075a7 */ /* 0x000ea40008001111 */
[----:B--2---:R-:W-:Y:S05]  /*1a70*/  @!P0 BRA `(.L_x_28) ;  /* 0x0000007400508947 */ /* 0x004fea0003800000 */
.L_x_27:
[----:B------:R2:W-:Y:S01]  /*1a80*/  @!P5 SYNCS.ARRIVE.TRANS64 RZ, [UR17], R3 ;  /* 0x00000003ffffd9a7 */ /* 0x0005e20008000011 */
[----:B------:R-:W-:Y:S04]  /*1a90*/  BSSY.RECONVERGENT B0, `(.L_x_29) ;  /* 0x0000003000007945 */ /* 0x000fe80003800200 */
[----:B------:R-:W-:Y:S05]  /*1aa0*/  @P4 BRA `(.L_x_30) ;  /* 0x0000000000044947 */ /* 0x000fea0003800000 */
[----:B------:R-:W-:Y:S05]  /*1ab0*/  BPT.TRAP 0x1 ;  /* 0x000000040000795c */ /* 0x000fea0000300000 */
.L_x_30:
[----:B------:R-:W-:Y:S05]  /*1ac0*/  BSYNC.RECONVERGENT B0 ;  /* 0x0000000000007941 */ /* 0x000fea0003800200 */
.L_x_29:
        /* <DEDUP_REMOVED lines=10> */
[----:B------:R-:W-:Y:S01]  /*1b70*/  UIADD3 UR16, UPT, UPT, UR16, 0x6400, URZ ;  /* 0x0000640010107890 */ /* 0x000fe2000fffe0ff */
[----:B-1----:R-:W-:Y:S01]  /*1b80*/  SHF.L.U32 R2, R17, 0x1f, RZ ;  /* 0x0000001f11027819 */ /* 0x002fe200000006ff */
[----:B------:R-:W-:Y:S02]  /*1b90*/  UIADD3.X UR31, UPT, UPT, URZ, UR23, URZ, UP1, !UPT ;  /* 0x00000017ff1f7290 */ /* 0x000fe40008ffe4ff */
[----:B------:R-:W-:Y:S01]  /*1ba0*/  UIADD3.X UR29, UPT, UPT, URZ, UR23, URZ, UP0, !UPT ;  /* 0x00000017ff1d7290 */ /* 0x000fe200087fe4ff */
[----:B------:R1:W1:Y:S01]  /*1bb0*/  SYNCS.PHASECHK.TRANS64.TRYWAIT P0, [UR8+0x20], R2 ;  /* 0x00002002ff0075a7 */ /* 0x0002620008001108 */
[----:B------:R-:W-:Y:S01]  /*1bc0*/  ULEA UR8, UR25, UR4, 0xe ;  /* 0x0000000419087291 */ /* 0x000fe2000f8e70ff */
[----:B------:R-:W-:Y:S01]  /*1bd0*/  UMOV UR26, 0x0 ;  /* 0x00000000001a7882 */ /* 0x000fe20000000000 */
[----:B------:R-:W-:-:S02]  /*1be0*/  UMOV UR27, 0x10000000 ;  /* 0x10000000001b7882 */ /* 0x000fc40000000000 */
[----:B------:R-:W-:Y:S01]  /*1bf0*/  UIADD3 UR8, UPT, UPT, UR8, 0xa400, URZ ;  /* 0x0000a40008087890 */ /* 0x000fe2000fffe0ff */
[----:B------:R-:W-:Y:S01]  /*1c00*/  UMOV UR19, UR35 ;  /* 0x0000002300137c82 */ /* 0x000fe20008000000 */
[----:B------:R-:W-:Y:S01]  /*1c10*/  UMOV UR20, UR36 ;  /* 0x0000002400147c82 */ /* 0x000fe20008000000 */
[----:B------:R-:W-:Y:S01]  /*1c20*/  UMOV UR12, UR36 ;  /* 0x00000024000c7c82 */ /* 0x000fe20008000000 */
[----:B------:R-:W-:Y:S01]  /*1c30*/  UMOV UR9, UR17 ;  /* 0x0000001100097c82 */ /* 0x000fe20008000000 */
[----:B------:R-:W-:Y:S01]  /*1c40*/  UMOV UR10, UR18 ;  /* 0x00000012000a7c82 */ /* 0x000fe20008000000 */
[----:B------:R1:W-:Y:S01]  /*1c50*/  UTMALDG.3D [UR16], [UR30], desc[UR26] ;  /* 0x00001a101e0075b4 */ /* 0x0003e20008011000 */
[----:B------:R-:W-:Y:S01]  /*1c60*/  UIADD3 UR24, UPT, UPT, UR24, 0x1, URZ ;  /* 0x0000000118187890 */ /* 0x000fe2000fffe0ff */
[----:B------:R-:W-:-:S03]  /*1c70*/  UMOV UR25, UR6 ;  /* 0x0000000600197c82 */ /* 0x000fc60008000000 */
[----:B------:R-:W-:Y:S01]  /*1c80*/  UISETP.NE.AND UP0, UPT, UR24, UR21, UPT ;  /* 0x000000151800728c */ /* 0x000fe2000bf05270 */
[----:B------:R1:W-:Y:S08]  /*1c90*/  UTMALDG.3D [UR8], [UR28], desc[UR26] ;  /* 0x00001a081c0075b4 */ /* 0x0003f00008011000 */
[----:B------:R-:W-:Y:S05]  /*1ca0*/  BRA.U UP0, `(.L_x_31) ;  /* 0xfffffffd005c7547 */ /* 0x000fea000b83ffff */
.L_x_26:
[C---:B-1----:R-:W-:Y:S01]  /*1cb0*/  LEA R2, R16.reuse, UR4, 0x3 ;  /* 0x0000000410027c11 */ /* 0x042fe2000f8e18ff */
[----:B------:R-:W-:Y:S01]  /*1cc0*/  NOP ;  /* 0x0000000000007918 */ /* 0x000fe20000000000 */
[----:B--2---:R-:W-:Y:S02]  /*1cd0*/  SHF.L.U32 R3, R13, 0x1f, RZ ;  /* 0x0000001f0d037819 */ /* 0x004fe400000006ff */
[----:B------:R-:W-:Y:S02]  /*1ce0*/  LEA R4, R16, UR4, 0x4 ;  /* 0x0000000410047c11 */ /* 0x000fe4000f8e20ff */
[----:B------:R-:W1:Y:S02]  /*1cf0*/  SYNCS.PHASECHK.TRANS64.TRYWAIT P0, [R2+URZ+0x90], R3 ;  /* 0x00009003020075a7 */ /* 0x000e6400080011ff */
[----:B-1----:R-:W-:Y:S05]  /*1d00*/  @!P0 BRA `(.L_x_32) ;  /* 0x0000007000c48947 */ /* 0x002fea0003800000 */
.L_x_128:
[----:B------:R-:W2:Y:S01]  /*1d10*/  LDS.128 R4, [R4+0x120] ;  /* 0x0001200004047984 */ /* 0x000ea20000000c00 */
[----:B---3--:R-:W-:Y:S01]  /*1d20*/  ISETP.GE.AND P0, PT, R40, 0x1, PT ;  /* 0x000000012800780c */ /* 0x008fe20003f06270 */
[----:B-1----:R-:W-:Y:S01]  /*1d30*/  VIADD R2, R2, 0xa0 ;  /* 0x000000a002027836 */ /* 0x002fe20000000000 */
[----:B------:R-:W-:Y:S01]  /*1d40*/  @!PT LDS RZ, [RZ] ;  /* 0x00000000fffff984 */ /* 0x000fe20000000800 */
[----:B------:R-:W-:Y:S01]  /*1d50*/  @!PT LDS RZ, [RZ] ;  /* 0x00000000fffff984 */ /* 0x000fe20000000800 */
[----:B------:R-:W-:Y:S01]  /*1d60*/  @!PT LDS RZ, [RZ] ;  /* 0x00000000fffff984 */ /* 0x000fe20000000800 */
[----:B------:R-:W-:Y:S01]  /*1d70*/  @!PT LDS RZ, [RZ] ;  /* 0x00000000fffff984 */ /* 0x000fe20000000800 */
[----:B------:R1:W-:Y:S06]  /*1d80*/  MEMBAR.ALL.CTA ;  /* 0x0000000000007992 */ /* 0x0003ec0000008000 */
[----:B-1----:R-:W1:Y:S01]  /*1d90*/  FENCE.VIEW.ASYNC.S ;  /* 0x00000000000073c6 */ /* 0x002e620000000000 */
[----:B------:R-:W-:-:S04]  /*1da0*/  PRMT R2, RZ, 0x654, R2 ;  /* 0x00000654ff027816 */ /* 0x000fc80000000002 */
[----:B-1----:R1:W-:Y:S01]  /*1db0*/  SYNCS.ARRIVE.TRANS64.RED.A1T0 RZ, [R2+URZ], RZ ;  /* 0x000000ff02ff79a7 */ /* 0x0023e200081004ff */
[----:B--2---:R-:W-:-:S13]  /*1dc0*/  LOP3.LUT P2, RZ, R6, 0x1, RZ, 0xc0, !PT ;  /* 0x0000000106ff7812 */ /* 0x004fda000784c0ff */
[----:B------:R-:W-:Y:S01]  /*1dd0*/  @P2 SHF.R.U32.HI R3, RZ, 0x10, R5 ;  /* 0x00000010ff032819 */ /* 0x000fe20000011605 */
[----:B------:R-:W-:Y:S01]  /*1de0*/  VOTEU.ANY UP0, P2 ;  /* 0x0000000000ff7886 */ /* 0x000fe20001000100 */
[----:B------:R-:W-:Y:S02]  /*1df0*/  @P2 MOV R10, R4 ;  /* 0x00000004000a2202 */ /* 0x000fe40000000f00 */
[----:B------:R-:W-:Y:S02]  /*1e00*/  @P2 R2UR.BROADCAST UR8, R3 ;  /* 0x00000000030822ca */ /* 0x000fe400008e0000 */
[----:B------:R-:W-:-:S11]  /*1e10*/  @P2 LOP3.LUT R9, R5, 0xffff, RZ, 0xc0, !PT ;  /* 0x0000ffff05092812 */ /* 0x000fd600078ec0ff */
[----:B------:R-:W-:Y:S01]  /*1e20*/  @UP0 UMOV UR36, UR8 ;  /* 0x0000000800240c82 */ /* 0x000fe20008000000 */
[----:B-1----:R-:W-:Y:S05]  /*1e30*/  @!P0 BRA `(.L_x_33) ;  /* 0x0000000000b88947 */ /* 0x002fea0003800000 */
[----:B------:R-:W4:Y:S01]  /*1e40*/  LDC.64 R4, c[0x0][0xb18] ;  /* 0x0002c600ff047b82 */ /* 0x000f220000000a00 */
[----:B------:R-:W-:-:S07]  /*1e50*/  ISETP.NE.AND P3, PT, R40, 0x1, PT ;  /* 0x000000012800780c */ /* 0x000fce0003f65270 */
[----:B------:R-:W1:Y:S08]  /*1e60*/  LDC.64 R6, c[0x0][0xb10] ;  /* 0x0002c400ff067b82 */ /* 0x000e700000000a00 */
[----:B------:R-:W2:Y:S08]  /*1e70*/  LDC R14, c[0x0][0xb20] ;  /* 0x0002c800ff0e7b82 */ /* 0x000eb00000000800 */
[----:B------:R-:W3:Y:S01]  /*1e80*/  LDC R15, c[0x0][0xb0c] ;  /* 0x0002c300ff0f7b82 */ /* 0x000ee20000000800 */
[----:B----4-:R-:W-:Y:S01]  /*1e90*/  IMAD.HI.U32 R19, R0, R5, RZ ;  /* 0x0000000500137227 */ /* 0x010fe200078e00ff */
[----:B------:R-:W-:-:S03]  /*1ea0*/  ISETP.NE.AND P0, PT, R4, 0x1, PT ;  /* 0x000000010400780c */ /* 0x000fc60003f05270 */
[----:B------:R-:W-:-:S03]  /*1eb0*/  IMAD.HI.U32 R5, R9, R5, RZ ;  /* 0x0000000509057227 */ /* 0x000fc600078e00ff */
[----:B------:R-:W4:Y:S01]  /*1ec0*/  LDC.64 R2, c[0x0][0xb28] ;  /* 0x0002ca00ff027b82 */ /* 0x000f220000000a00 */
[----:B-1----:R-:W-:-:S04]  /*1ed0*/  IMAD.HI.U32 R20, R8, R6, RZ ;  /* 0x0000000608147227 */ /* 0x002fc800078e00ff */
[----:B------:R-:W-:Y:S01]  /*1ee0*/  IMAD.HI.U32 R21, R10, R6, RZ ;  /* 0x000000060a157227 */ /* 0x000fe200078e00ff */
[----:B------:R-:W-:Y:S02]  /*1ef0*/  SHF.R.U32.HI R20, RZ, R7, R20 ;  /* 0x00000007ff147219 */ /* 0x000fe40000011614 */
[-C--:B--2---:R-:W-:Y:S02]  /*1f00*/  SHF.R.U32.HI R19, RZ, R14.reuse, R19 ;  /* 0x0000000eff137219 */ /* 0x084fe40000011613 */
[----:B------:R-:W-:Y:S02]  /*1f10*/  SHF.R.U32.HI R5, RZ, R14, R5 ;  /* 0x0000000eff057219 */ /* 0x000fe40000011605 */
[----:B------:R-:W-:Y:S02]  /*1f20*/  SEL R19, R0, R19, !P0 ;  /* 0x0000001300137207 */ /* 0x000fe40004000000 */
[----:B------:R-:W-:Y:S02]  /*1f30*/  SHF.R.U32.HI R21, RZ, R7, R21 ;  /* 0x00000007ff157219 */ /* 0x000fe40000011615 */
[----:B---3--:R-:W-:-:S02]  /*1f40*/  ISETP.NE.AND P1, PT, R15, 0x1, PT ;  /* 0x000000010f00780c */ /* 0x008fc40003f25270 */
[----:B------:R-:W-:Y:S02]  /*1f50*/  SEL R5, R9, R5, !P0 ;  /* 0x0000000509057207 */ /* 0x000fe40004000000 */
[----:B------:R-:W-:Y:S02]  /*1f60*/  SEL R20, R8, R20, !P1 ;  /* 0x0000001408147207 */ /* 0x000fe40004800000 */
[----:B------:R-:W-:Y:S01]  /*1f70*/  SEL R21, R10, R21, !P1 ;  /* 0x000000150a157207 */ /* 0x000fe20004800000 */
[----:B----4-:R-:W-:-:S04]  /*1f80*/  IMAD.HI.U32 R18, R19, R2, RZ ;  /* 0x0000000213127227 */ /* 0x010fc800078e00ff */
        /* <DEDUP_REMOVED lines=10> */
[----:B------:R-:W-:-:S04]  /*2030*/  @!P0 IMAD.HI.U32 R7, R21, R2, RZ ;  /* 0x0000000215078227 */ /* 0x000fc800078e00ff */
[----:B------:R-:W-:Y:S01]  /*2040*/  IMAD.MOV R2, RZ, RZ, -R6 ;  /* 0x000000ffff027224 */ /* 0x000fe200078e0a06 */
[----:B------:R-:W-:Y:S02]  /*2050*/  @!P0 SHF.R.U32.HI R3, RZ, R3, R7 ;  /* 0x00000003ff038219 */ /* 0x000fe40000011607 */
[----:B------:R-:W-:Y:S01]  /*2060*/  IADD3 R7, PT, PT, -R5, RZ, RZ ;  /* 0x000000ff05077210 */ /* 0x000fe20007ffe1ff */
[----:B------:R-:W-:Y:S01]  /*2070*/  IMAD R2, R40, R2, R5 ;  /* 0x0000000228027224 */ /* 0x000fe200078e0205 */
        /* <DEDUP_REMOVED lines=10> */
.L_x_33:
[----:B------:R-:W1:Y:S02]  /*2120*/  LDCU UR8, c[0x0][0xb30] ;  /* 0x00016600ff0877ac */ /* 0x000e640008000800 */
[----:B-1----:R-:W-:-:S09]  /*2130*/  UISETP.NE.AND UP0, UPT, UR8, 0x1, UPT ;  /* 0x000000010800788c */ /* 0x002fd2000bf05270 */
[----:B------:R-:W-:Y:S05]  /*2140*/  BRA.U UP0, `(.L_x_34) ;  /* 0x0000000100407547 */ /* 0x000fea000b800000 */
[----:B------:R-:W1:Y:S08]  /*2150*/  LDC.64 R4, c[0x0][0xb10] ;  /* 0x0002c400ff047b82 */ /* 0x000e700000000a00 */
[----:B------:R-:W2:Y:S08]  /*2160*/  LDC.64 R2, c[0x0][0xb18] ;  /* 0x0002c600ff027b82 */ /* 0x000eb00000000a00 */
[----:B------:R-:W3:Y:S08]  /*2170*/  LDC R6, c[0x0][0xb20] ;  /* 0x0002c800ff067b82 */ /* 0x000ef00000000800 */
[----:B------:R-:W4:Y:S01]  /*2180*/  LDC R7, c[0x0][0xb0c] ;  /* 0x0002c300ff077b82 */ /* 0x000f220000000800 */
[----:B-1----:R-:W-:-:S05]  /*2190*/  IMAD.HI.U32 R4, R10, R4, RZ ;  /* 0x000000040a047227 */ /* 0x002fca00078e00ff */
[----:B------:R-:W-:Y:S01]  /*21a0*/  SHF.R.U32.HI R4, RZ, R5, R4 ;  /* 0x00000005ff047219 */ /* 0x000fe20000011604 */
[----:B--2---:R-:W-:Y:S01]  /*21b0*/  IMAD.HI.U32 R3, R9, R3, RZ ;  /* 0x0000000309037227 */ /* 0x004fe200078e00ff */
[----:B------:R-:W-:-:S04]  /*21c0*/  ISETP.NE.AND P0, PT, R2, 0x1, PT ;  /* 0x000000010200780c */ /* 0x000fc80003f05270 */
[----:B---3--:R-:W-:-:S04]  /*21d0*/  SHF.R.U32.HI R3, RZ, R6, R3 ;  /* 0x00000006ff037219 */ /* 0x008fc80000011603 */
[----:B------:R-:W-:Y:S02]  /*21e0*/  SEL R3, R9, R3, !P0 ;  /* 0x0000000309037207 */ /* 0x000fe40004000000 */
[----:B----4-:R-:W-:-:S04]  /*21f0*/  ISETP.NE.AND P1, PT, R7, 0x1, PT ;  /* 0x000000010700780c */ /* 0x010fc80003f25270 */
[----:B------:R-:W-:-:S05]  /*2200*/  SEL R4, R10, R4, !P1 ;  /* 0x000000040a047207 */ /* 0x000fca0004800000 */
[----:B------:R-:W-:Y:S02]  /*2210*/  IMAD.IADD R5, R3, 0x1, -R4 ;  /* 0x0000000103057824 */ /* 0x000fe400078e0a04 */
[----:B------:R-:W-:Y:S02]  /*2220*/  IMAD.IADD R3, R4, 0x1, -R3 ;  /* 0x0000000104037824 */ /* 0x000fe400078e0a03 */
[----:B------:R-:W-:Y:S02]  /*2230*/  IMAD R10, R5, R7, R10 ;  /* 0x00000007050a7224 */ /* 0x000fe400078e020a */
[----:B------:R-:W-:-:S07]  /*2240*/  IMAD R9, R3, R2, R9 ;  /* 0x0000000203097224 */ /* 0x000fce00078e0209 */
.L_x_34:
[----:B------:R-:W-:Y:S01]  /*2250*/  VIADD R16, R16, 0x1 ;  /* 0x0000000110107836 */ /* 0x000fe20000000000 */
[----:B------:R-:W-:Y:S01]  /*2260*/  PLOP3.LUT P1, PT, PT, PT, PT, 0x80, 0x8 ;  /* 0x000000000008781c */ /* 0x000fe20003f2f070 */
[----:B------:R-:W-:Y:S02]  /*2270*/  IMAD.IADD R15, R10, 0x1, R95 ;  /* 0x000000010a0f7824 */ /* 0x000fe400078e025f */
[----:B------:R-:W-:Y:S01]  /*2280*/  IMAD.IADD R14, R9, 0x1, R94 ;  /* 0x00000001090e7824 */ /* 0x000fe200078e025e */
[----:B------:R-:W-:-:S04]  /*2290*/  ISETP.NE.AND P0, PT, R16, 0x2, PT ;  /* 0x000000021000780c */ /* 0x000fc80003f05270 */
[----:B------:R-:W-:Y:S02]  /*22a0*/  SEL R2, RZ, 0x1, P0 ;  /* 0x00000001ff027807 */ /* 0x000fe40000000000 */
[----:B------:R-:W-:Y:S02]  /*22b0*/  SEL R16, R16, RZ, P0 ;  /* 0x000000ff10107207 */ /* 0x000fe40000000000 */
[----:B------:R-:W-:Y:S01]  /*22c0*/  LOP3.LUT R13, R13, R2, RZ, 0x3c, !PT ;  /* 0x000000020d0d7212 */ /* 0x000fe200078e3cff */
[----:B------:R-:W-:Y:S06]  /*22d0*/  @P2 BRA `(.L_x_35) ;  /* 0xfffffff000982947 */ /* 0x000fec000383ffff */
[----:B------:R-:W-:Y:S01]  /*22e0*/  UIADD3 UR4, UPT, UPT, UR4, 0x20, URZ ;  /* 0x0000002004047890 */ /* 0x000fe2000fffe0ff */
[----:B------:R-:W-:-:S03]  /*22f0*/  SHF.L.U32 R2, R17, 0x1f, RZ ;  /* 0x0000001f11027819 */ /* 0x000fc600000006ff */
[----:B------:R-:W-:-:S09]  /*2300*/  ULEA UR5, UR6, UR4, 0x3 ;  /* 0x0000000406057291 */ /* 0x000fd2000f8e18ff */
[----:B------:R-:W1:Y:S02]  /*2310*/  SYNCS.PHASECHK.TRANS64.TRYWAIT P0, [UR5], R2 ;  /* 0x00000002ff0075a7 */ /* 0x000e640008001105 */
[----:B-1----:R-:W-:Y:S05]  /*2320*/  @!P0 BRA `(.L_x_36) ;  /* 0x0000006c00508947 */ /* 0x002fea0003800000 */
.L_x_130:
[----:B------:R-:W-:-:S04]  /*2330*/  UIADD3 UR6, UPT, UPT, UR6, 0x1, URZ ;  /* 0x0000000106067890 */ /* 0x000fc8000fffe0ff */
[----:B------:R-:W-:-:S04]  /*2340*/  UISETP.NE.AND UP0, UPT, UR6, 0x4, UPT ;  /* 0x000000040600788c */ /* 0x000fc8000bf05270 */
[----:B------:R-:W-:Y:S02]  /*2350*/  USEL UR7, URZ, 0x1, UP0 ;  /* 0x00000001ff077887 */ /* 0x000fe40008000000 */
[----:B------:R-:W-:-:S04]  /*2360*/  USEL UR6, UR6, URZ, UP0 ;  /* 0x000000ff06067287 */ /* 0x000fc80008000000 */
[----:B------:R-:W-:Y:S01]  /*2370*/  ULEA UR5, UR6, UR4, 0x3 ;  /* 0x0000000406057291 */ /* 0x000fe2000f8e18ff */
[----:B-1----:R-:W-:-:S04]  /*2380*/  LOP3.LUT R2, R17, UR7, RZ, 0x3c, !PT ;  /* 0x0000000711027c12 */ /* 0x002fc8000f8e3cff */
[----:B------:R-:W-:-:S04]  /*2390*/  SHF.L.U32 R3, R2, 0x1f, RZ ;  /* 0x0000001f02037819 */ /* 0x000fc800000006ff */
[----:B------:R-:W1:Y:S02]  /*23a0*/  SYNCS.PHASECHK.TRANS64.TRYWAIT P0, [UR5], R3 ;  /* 0x00000003ff0075a7 */ /* 0x000e640008001105 */
[----:B-1----:R-:W-:Y:S05]  /*23b0*/  @!P0 BRA `(.L_x_37) ;  /* 0x0000006c00448947 */ /* 0x002fea0003800000 */
.L_x_132:
[----:B------:R-:W-:-:S04]  /*23c0*/  UIADD3 UR6, UPT, UPT, UR6, 0x1, URZ ;  /* 0x0000000106067890 */ /* 0x000fc8000fffe0ff */
[----:B------:R-:W-:-:S04]  /*23d0*/  UISETP.NE.AND UP0, UPT, UR6, 0x4, UPT ;  /* 0x000000040600788c */ /* 0x000fc8000bf05270 */
[----:B------:R-:W-:Y:S02]  /*23e0*/  USEL UR7, URZ, 0x1, UP0 ;  /* 0x00000001ff077887 */ /* 0x000fe40008000000 */
[----:B------:R-:W-:-:S04]  /*23f0*/  USEL UR6, UR6, URZ, UP0 ;  /* 0x000000ff06067287 */ /* 0x000fc80008000000 */
[----:B------:R-:W-:Y:S01]  /*2400*/  ULEA UR5, UR6, UR4, 0x3 ;  /* 0x0000000406057291 */ /* 0x000fe2000f8e18ff */
[----:B------:R-:W-:-:S04]  /*2410*/  LOP3.LUT R2, R2, UR7, RZ, 0x3c, !PT ;  /* 0x0000000702027c12 */ /* 0x000fc8000f8e3cff */
[----:B-1----:R-:W-:-:S04]  /*2420*/  SHF.L.U32 R3, R2, 0x1f, RZ ;  /* 0x0000001f02037819 */ /* 0x002fc800000006ff */
[----:B------:R-:W1:Y:S02]  /*2430*/  SYNCS.PHASECHK.TRANS64.TRYWAIT P0, [UR5], R3 ;  /* 0x00000003ff0075a7 */ /* 0x000e640008001105 */
[----:B-1----:R-:W-:Y:S05]  /*2440*/  @!P0 BRA `(.L_x_38) ;  /* 0x0000006c00388947 */ /* 0x002fea0003800000 */
.L_x_134:
[----:B------:R-:W-:-:S04]  /*2450*/  UIADD3 UR6, UPT, UPT, UR6, 0x1, URZ ;  /* 0x0000000106067890 */ /* 0x000fc8000fffe0ff */
[----:B------:R-:W-:-:S04]  /*2460*/  UISETP.NE.AND UP0, UPT, UR6, 0x4, UPT ;  /* 0x000000040600788c */ /* 0x000fc8000bf05270 */
[----:B------:R-:W-:Y:S02]  /*2470*/  USEL UR5, URZ, 0x1, UP0 ;  /* 0x00000001ff057887 */ /* 0x000fe40008000000 */
[----:B------:R-:W-:-:S04]  /*2480*/  USEL UR6, UR6, URZ, UP0 ;  /* 0x000000ff06067287 */ /* 0x000fc80008000000 */
[----:B------:R-:W-:Y:S01]  /*2490*/  ULEA UR6, UR6, UR4, 0x3 ;  /* 0x0000000406067291 */ /* 0x000fe2000f8e18ff */
[----:B------:R-:W-:-:S04]  /*24a0*/  LOP3.LUT R2, R2, UR5, RZ, 0x3c, !PT ;  /* 0x0000000502027c12 */ /* 0x000fc8000f8e3cff */
[----:B------:R-:W-:Y:S01]  /*24b0*/  SHF.L.U32 R2, R2, 0x1f, RZ ;  /* 0x0000001f02027819 */ /* 0x000fe200000006ff */
[----:B-1--4-:R-:W-:-:S07]  /*24c0*/  IMAD.U32 R0, RZ, RZ, UR6 ;  /* 0x00000006ff007e24 */ /* 0x012fce000f8e00ff */
.L_x_39:
[----:B-1----:R1:W2:Y:S02]  /*24d0*/  SYNCS.PHASECHK.TRANS64.TRYWAIT P0, [R0+URZ], R2 ;  /* 0x00000002000075a7 */ /* 0x0022a400080011ff */
[----:B--2---:R-:W-:Y:S05]  /*24e0*/  @!P0 NANOSLEEP.SYNCS 0x989680 ;  /* 0x009896800000895d */ /* 0x004fea0003900000 */
[----:B------:R-:W2:Y:S02]  /*24f0*/  @!P0 SYNCS.PHASECHK.TRANS64 P0, [R0+URZ], R2 ;  /* 0x00000002000085a7 */ /* 0x000ea400080010ff */
[----:B--2---:R-:W-:Y:S05]  /*2500*/  @P0 EXIT ;  /* 0x000000000000094d */ /* 0x004fea0003800000 */
[----:B------:R-:W-:Y:S05]  /*2510*/  BRA `(.L_x_39) ;  /* 0xfffffffc00ec7947 */ /* 0x000fea000383ffff */
.L_x_17:
[----:B------:R-:W-:-:S04]  /*2520*/  UISETP.NE.AND UP1, UPT, UR37, URZ, UPT ;  /* 0x000000ff2500728c */ /* 0x000fc8000bf25270 */
[----:B------:R-:W-:-:S09]  /*2530*/  UISETP.NE.OR UP1, UPT, UR8, 0x1, UP1 ;  /* 0x000000010800788c */ /* 0x000fd20008f25670 */
[----:B------:R-:W-:Y:S05]  /*2540*/  BRA.U UP1, `(.L_x_40) ;  /* 0x0000000501487547 */ /* 0x000fea000b800000 */
[----:B------:R-:W-:Y:S01]  /*2550*/  ISETP.NE.AND P2, PT, R2, RZ, PT ;  /* 0x000000ff0200720c */ /* 0x000fe20003f45270 */
[----:B------:R-:W-:Y:S01]  /*2560*/  IMAD.MOV.U32 R12, RZ, RZ, 0x1 ;  /* 0x00000001ff0c7424 */ /* 0x000fe200078e00ff */
[----:B------:R-:W-:Y:S02]  /*2570*/  CS2R R10, SRZ ;  /* 0x00000000000a7805 */ /* 0x000fe4000001ff00 */
[----:B------:R-:W-:Y:S01]  /*2580*/  CS2R R8, SRZ ;  /* 0x0000000000087805 */ /* 0x000fe2000001ff00 */
[----:B------:R-:W-:Y:S01]  /*2590*/  UMOV UR4, 0x400 ;  /* 0x0000040000047882 */ /* 0x000fe20000000000 */
[----:B------:R-:W-:Y:S01]  /*25a0*/  UMOV UR6, URZ ;  /* 0x000000ff00067c82 */ /* 0x000fe20008000000 */
[----:B------:R-:W-:-:S12]  /*25b0*/  ULEA UR37, UR37, UR4, 0x18 ;  /* 0x0000000425257291 */ /* 0x000fd8000f8ec0ff */
.L_x_44:
[----:B------:R-:W-:Y:S02]  /*25c0*/  LEA R0, R8, UR37, 0x3 ;  /* 0x0000002508007c11 */ /* 0x000fe4000f8e18ff */
[----:B------:R-:W-:-:S03]  /*25d0*/  SHF.L.U32 R4, R9, 0x1f, RZ ;  /* 0x0000001f09047819 */ /* 0x000fc600000006ff */
[----:B------:R-:W-:Y:S01]  /*25e0*/  VIADD R5, R0, 0x100 ;  /* 0x0000010000057836 */ /* 0x000fe20000000000 */
[----:B------:R-:W1:Y:S02]  /*25f0*/  SYNCS.PHASECHK.TRANS64.TRYWAIT P0, [R0+URZ+0xf0], R4 ;  /* 0x0000f004000075a7 */ /* 0x000e6400080011ff */
[----:B-1----:R-:W-:Y:S05]  /*2600*/  @!P0 BRA `(.L_x_41) ;  /* 0x0000006800e08947 */ /* 0x002fea0003800000 */
.L_x_135:
[----:B------:R-:W-:Y:S01]  /*2610*/  ULEA UR5, UR6, UR37, 0x3 ;  /* 0x0000002506057291 */ /* 0x000fe2000f8e18ff */
[----:B-1----:R-:W-:Y:S01]  /*2620*/  PRMT R0, RZ, 0x654, R5 ;  /* 0x00000654ff007816 */ /* 0x002fe20000000005 */
[----:B------:R-:W-:Y:S01]  /*2630*/  @!P2 IMAD.MOV.U32 R4, RZ, RZ, 0x10 ;  /* 0x00000010ff04a424 */ /* 0x000fe200078e00ff */
[----:B------:R-:W-:Y:S01]  /*2640*/  SHF.L.U32 R5, R12, 0x1f, RZ ;  /* 0x0000001f0c057819 */ /* 0x000fe200000006ff */
[----:B------:R-:W-:Y:S01]  /*2650*/  UIADD3 UR4, UPT, UPT, UR5, 0x90, URZ ;  /* 0x0000009005047890 */ /* 0x000fe2000fffe0ff */
[----:B------:R1:W-:Y:S05]  /*2660*/  SYNCS.ARRIVE.TRANS64.RED.A1T0 RZ, [R0+URZ], RZ ;  /* 0x000000ff00ff79a7 */ /* 0x0003ea00081004ff */
[----:B------:R-:W-:Y:S01]  /*2670*/  IMAD.U32 R6, RZ, RZ, UR4 ;  /* 0x00000004ff067e24 */ /* 0x000fe2000f8e00ff */
[----:B------:R-:W2:Y:S04]  /*2680*/  SYNCS.PHASECHK.TRANS64.TRYWAIT P0, [UR5+0xa0], R5 ;  /* 0x0000a005ff0075a7 */ /* 0x000ea80008001105 */
[----:B------:R-:W-:Y:S01]  /*2690*/  PRMT R6, R2, 0x654, R6 ;  /* 0x0000065402067816 */ /* 0x000fe20000000006 */
[----:B-12---:R-:W-:Y:S06]  /*26a0*/  @!P0 BRA `(.L_x_42) ;  /* 0x0000006800cc8947 */ /* 0x006fec0003800000 */
.L_x_137:
[----:B------:R-:W-:Y:S01]  /*26b0*/  ULEA UR4, UR6, UR37, 0x4 ;  /* 0x0000002506047291 */ /* 0x000fe2000f8e20ff */
[----:B------:R-:W-:Y:S01]  /*26c0*/  SEL R3, R6, R3, !P2 ;  /* 0x0000000306037207 */ /* 0x000fe20005000000 */
[----:B------:R-:W-:Y:S01]  /*26d0*/  UIADD3 UR5, UPT, UPT, UR5, 0x90, URZ ;  /* 0x0000009005057890 */ /* 0x000fe2000fffe0ff */
[----:B-1----:R-:W-:Y:S01]  /*26e0*/  LEA R0, R11, UR37, 0x3 ;  /* 0x000000250b007c11 */ /* 0x002fe2000f8e18ff */
[----:B------:R-:W-:Y:S01]  /*26f0*/  UIADD3 UR4, UPT, UPT, UR4, 0x120, URZ ;  /* 0x0000012004047890 */ /* 0x000fe2000fffe0ff */
[----:B------:R1:W-:Y:S01]  /*2700*/  @!P2 SYNCS.ARRIVE.TRANS64.RED RZ, [R3+URZ], R4 ;  /* 0x0000000403ffa9a7 */ /* 0x0003e200080004ff */
[----:B------:R-:W-:Y:S01]  /*2710*/  UIADD3 UR6, UPT, UPT, UR6, 0x1, URZ ;  /* 0x0000000106067890 */ /* 0x000fe2000fffe0ff */
[----:B------:R-:W-:-:S03]  /*2720*/  VIADD R8, R8, 0x1 ;  /* 0x0000000108087836 */ /* 0x000fc60000000000 */
[----:B------:R-:W-:Y:S02]  /*2730*/  UISETP.NE.AND UP0, UPT, UR6, 0x2, UPT ;  /* 0x000000020600788c */ /* 0x000fe4000bf05270 */
[----:B------:R-:W-:Y:S01]  /*2740*/  ISETP.NE.AND P0, PT, R8, 0x2, PT ;  /* 0x000000020800780c */ /* 0x000fe20003f05270 */
[----:B------:R-:W-:Y:S06]  /*2750*/  UGETNEXTWORKID.BROADCAST [UR4], [UR5] ;  /* 0x00000000040073ca */ /* 0x000fec0008000100 */
[----:B------:R-:W-:Y:S02]  /*2760*/  USEL UR4, URZ, 0x1, UP0 ;  /* 0x00000001ff047887 */ /* 0x000fe40008000000 */
[----:B------:R-:W-:-:S04]  /*2770*/  USEL UR6, UR6, URZ, UP0 ;  /* 0x000000ff06067287 */ /* 0x000fc80008000000 */
[----:B------:R-:W-:Y:S02]  /*2780*/  LOP3.LUT R12, R12, UR4, RZ, 0x3c, !PT ;  /* 0x000000040c0c7c12 */ /* 0x000fe4000f8e3cff */
[----:B-1----:R-:W-:-:S04]  /*2790*/  SHF.L.U32 R4, R10, 0x1f, RZ ;  /* 0x0000001f0a047819 */ /* 0x002fc800000006ff */
[----:B------:R-:W1:Y:S02]  /*27a0*/  SYNCS.PHASECHK.TRANS64.TRYWAIT P1, [R0+URZ+0x90], R4 ;  /* 0x00009004000075a7 */ /* 0x000e6400080211ff */
[----:B-1----:R-:W-:Y:S05]  /*27b0*/  @!P1 BRA `(.L_x_43) ;  /* 0x0000006800a09947 */ /* 0x002fea0003800000 */
.L_x_138:
[C---:B-1----:R-:W-:Y:S01]  /*27c0*/  LEA R4, R11.reuse, UR37, 0x4 ;  /* 0x000000250b047c11 */ /* 0x042fe2000f8e20ff */
[----:B------:R-:W-:Y:S01]  /*27d0*/  VIADD R0, R0, 0xa0 ;  /* 0x000000a000007836 */ /* 0x000fe20000000000 */
[----:B------:R-:W-:Y:S01]  /*27e0*/  SEL R8, R8, RZ, P0 ;  /* 0x000000ff08087207 */ /* 0x000fe20000000000 */
[----:B------:R-:W-:-:S03]  /*27f0*/  VIADD R11, R11, 0x1 ;  /* 0x000000010b0b7836 */ /* 0x000fc60000000000 */
[----:B------:R-:W1:Y:S01]  /*2800*/  LDS.128 R4, [R4+0x120] ;  /* 0x0001200004047984 */ /* 0x000e620000000c00 */
[----:B------:R-:W-:Y:S02]  /*2810*/  PRMT R0, RZ, 0x654, R0 ;  /* 0x00000654ff007816 */ /* 0x000fe40000000000 */
[C---:B------:R-:W-:Y:S01]  /*2820*/  ISETP.NE.AND P1, PT, R11.reuse, 0x2, PT ;  /* 0x000000020b00780c */ /* 0x040fe20003f25270 */
[----:B------:R-:W-:Y:S01]  /*2830*/  @!PT LDS RZ, [RZ] ;  /* 0x00000000fffff984 */ /* 0x000fe20000000800 */
[----:B------:R-:W-:Y:S01]  /*2840*/  @!PT LDS RZ, [RZ] ;  /* 0x00000000fffff984 */ /* 0x000fe20000000800 */
[----:B------:R-:W-:Y:S01]  /*2850*/  @!PT LDS RZ, [RZ] ;  /* 0x00000000fffff984 */ /* 0x000fe20000000800 */
[----:B------:R-:W-:Y:S01]  /*2860*/  @!PT LDS RZ, [RZ] ;  /* 0x00000000fffff984 */ /* 0x000fe20000000800 */
[----:B------:R2:W-:Y:S06]  /*2870*/  MEMBAR.ALL.CTA ;  /* 0x0000000000007992 */ /* 0x0005ec0000008000 */
[----:B--2---:R-:W2:Y:S01]  /*2880*/  FENCE.VIEW.ASYNC.S ;  /* 0x00000000000073c6 */ /* 0x004ea20000000000 */
[----:B------:R-:W-:Y:S01]  /*2890*/  SEL R11, R11, RZ, P1 ;  /* 0x000000ff0b0b7207 */ /* 0x000fe20000800000 */
[----:B--2---:R2:W-:Y:S01]  /*28a0*/  SYNCS.ARRIVE.TRANS64.RED.A1T0 RZ, [R0+URZ], RZ ;  /* 0x000000ff00ff79a7 */ /* 0x0045e200081004ff */
[----:B-1----:R-:W-:-:S02]  /*28b0*/  LOP3.LUT P3, RZ, R6, 0x1, RZ, 0xc0, !PT ;  /* 0x0000000106ff7812 */ /* 0x002fc4000786c0ff */
[----:B------:R-:W-:-:S04]  /*28c0*/  SEL R4, RZ, 0x1, P1 ;  /* 0x00000001ff047807 */ /* 0x000fc80000800000 */
[----:B------:R-:W-:Y:S02]  /*28d0*/  LOP3.LUT R10, R10, R4, RZ, 0x3c, !PT ;  /* 0x000000040a0a7212 */ /* 0x000fe400078e3cff */
[----:B--2---:R-:W-:-:S04]  /*28e0*/  SEL R0, RZ, 0x1, P0 ;  /* 0x00000001ff007807 */ /* 0x004fc80000000000 */
[----:B------:R-:W-:Y:S01]  /*28f0*/  LOP3.LUT R9, R9, R0, RZ, 0x3c, !PT ;  /* 0x0000000009097212 */ /* 0x000fe200078e3cff */
[----:B------:R-:W-:Y:S06]  /*2900*/  @P3 BRA `(.L_x_44) ;  /* 0xfffffffc002c3947 */ /* 0x000fec000383ffff */
[----:B------:R-:W-:Y:S01]  /*2910*/  ULEA UR5, UR6, UR37, 0x3 ;  /* 0x0000002506057291 */ /* 0x000fe2000f8e18ff */
[----:B------:R-:W-:-:S08]  /*2920*/  SHF.L.U32 R2, R12, 0x1f, RZ ;  /* 0x0000001f0c027819 */ /* 0x000fd000000006ff */
[----:B------:R-:W1:Y:S02]  /*2930*/  SYNCS.PHASECHK.TRANS64 P0, [UR5+0xa0], R2 ;  /* 0x0000a002ff0075a7 */ /* 0x000e640008001005 */
[----:B-1----:R-:W-:Y:S05]  /*2940*/  @P0 BRA `(.L_x_45) ;  /* 0x0000000000080947 */ /* 0x002fea0003800000 */
[----:B------:R-:W1:Y:S02]  /*2950*/  SYNCS.PHASECHK.TRANS64.TRYWAIT P0, [UR5+0xa0], R2 ;  /* 0x0000a002ff0075a7 */ /* 0x000e640008001105 */
[----:B-1----:R-:W-:Y:S05]  /*2960*/  @!P0 BRA `(.L_x_46) ;  /* 0x0000006800488947 */ /* 0x002fea0003800000 */
.L_x_45:
[----:B------:R-:W-:-:S04]  /*2970*/  UIADD3 UR4, UPT, UPT, UR6, 0x1, URZ ;  /* 0x0000000106047890 */ /* 0x000fc8000fffe0ff */
[----:B------:R-:W-:-:S04]  /*2980*/  UISETP.NE.AND UP0, UPT, UR4, 0x2, UPT ;  /* 0x000000020400788c */ /* 0x000fc8000bf05270 */
[----:B------:R-:W-:Y:S02]  /*2990*/  USEL UR7, URZ, 0x1, UP0 ;  /* 0x00000001ff077887 */ /* 0x000fe40008000000 */
[----:B------:R-:W-:-:S04]  /*29a0*/  USEL UR4, UR4, URZ, UP0 ;  /* 0x000000ff04047287 */ /* 0x000fc80008000000 */
[----:B------:R-:W-:Y:S01]  /*29b0*/  ULEA UR4, UR4, UR37, 0x3 ;  /* 0x0000002504047291 */ /* 0x000fe2000f8e18ff */
[----:B-1----:R-:W-:-:S04]  /*29c0*/  LOP3.LUT R2, R12, UR7, RZ, 0x3c, !PT ;  /* 0x000000070c027c12 */ /* 0x002fc8000f8e3cff */
[----:B------:R-:W-:-:S04]  /*29d0*/  SHF.L.U32 R0, R2, 0x1f, RZ ;  /* 0x0000001f02007819 */ /* 0x000fc800000006ff */
[----:B------:R-:W1:Y:S02]  /*29e0*/  SYNCS.PHASECHK.TRANS64 P0, [UR4+0xa0], R0 ;  /* 0x0000a000ff0075a7 */ /* 0x000e640008001004 */
[----:B-1----:R-:W-:Y:S05]  /*29f0*/  @P0 EXIT ;  /* 0x000000000000094d */ /* 0x002fea0003800000 */
[----:B------:R-:W-:Y:S02]  /*2a00*/  SHF.L.U32 R2, R2, 0x1f, RZ ;  /* 0x0000001f02027819 */ /* 0x000fe400000006ff */
[----:B------:R-:W-:-:S07]  /*2a10*/  MOV R0, UR4 ;  /* 0x0000000400007c02 */ /* 0x000fce0008000f00 */
.L_x_47:
[----:B-1----:R1:W2:Y:S02]  /*2a20*/  SYNCS.PHASECHK.TRANS64.TRYWAIT P0, [R0+URZ+0xa0], R2 ;  /* 0x0000a002000075a7 */ /* 0x0022a400080011ff */
[----:B--2---:R-:W-:Y:S05]  /*2a30*/  @!P0 NANOSLEEP.SYNCS 0x989680 ;  /* 0x009896800000895d */ /* 0x004fea0003900000 */
[----:B------:R-:W2:Y:S02]  /*2a40*/  @!P0 SYNCS.PHASECHK.TRANS64 P0, [R0+URZ+0xa0], R2 ;  /* 0x0000a002000085a7 */ /* 0x000ea400080010ff */
[----:B--2---:R-:W-:Y:S05]  /*2a50*/  @P0 EXIT ;  /* 0x000000000000094d */ /* 0x004fea0003800000 */
[----:B------:R-:W-:Y:S05]  /*2a60*/  BRA `(.L_x_47) ;  /* 0xfffffffc00ec7947 */ /* 0x000fea000383ffff */
.L_x_40:
[----:B------:R-:W-:-:S09]  /*2a70*/  UISETP.NE.AND UP1, UPT, UR8, URZ, UPT ;  /* 0x000000ff0800728c */ /* 0x000fd2000bf25270 */
[----:B------:R-:W-:Y:S05]  /*2a80*/  BRA.U UP1, `(.L_x_48) ;  /* 0x0000000d01947547 */ /* 0x000fea000b800000 */
[----:B------:R-:W-:Y:S01]  /*2a90*/  UMOV UR4, 0x40 ;  /* 0x0000004000047882 */ /* 0x000fe20000000000 */
[----:B------:R-:W-:Y:S01]  /*2aa0*/  NOP ;  /* 0x0000000000007918 */ /* 0x000fe20000000000 */
[----:B------:R-:W-:Y:S01]  /*2ab0*/  ULEA UR4, UR37, UR4, 0x18 ;  /* 0x0000000425047291 */ /* 0x000fe2000f8ec0ff */
[----:B------:R-:W-:Y:S02]  /*2ac0*/  UMOV UR5, 0x400 ;  /* 0x0000040000057882 */ /* 0x000fe40000000000 */
[----:B------:R-:W-:-:S06]  /*2ad0*/  ULEA UR37, UR37, UR5, 0x18 ;  /* 0x0000000525257291 */ /* 0x000fcc000f8ec0ff */
[----:B------:R-:W1:Y:S02]  /*2ae0*/  LDS.U8 R0, [UR4+0x1c] ;  /* 0x00001c04ff007984 */ /* 0x000e640008000000 */
[----:B-1----:R-:W-:-:S13]  /*2af0*/  ISETP.NE.AND P0, PT, R0, RZ, PT ;  /* 0x000000ff0000720c */ /* 0x002fda0003f05270 */
[----:B------:R-:W-:Y:S05]  /*2b00*/  @P0 BRA `(.L_x_49) ;  /* 0x0000000000580947 */ /* 0x000fea0003800000 */
[----:B------:R-:W-:-:S13]  /*2b10*/  ELECT P0, URZ, PT ;  /* 0x0000000000ff782f */ /* 0x000fda0003800000 */
[----:B------:R-:W-:Y:S05]  /*2b20*/  @!P0 BRA `(.L_x_50) ;  /* 0x0000000000608947 */ /* 0x000fea0003800000 */
[----:B------:R-:W-:Y:S01]  /*2b30*/  UMOV UR5, 0x10 ;  /* 0x0000001000057882 */ /* 0x000fe20000000000 */
[----:B------:R-:W-:Y:S01]  /*2b40*/  HFMA2 R0, -RZ, RZ, 0, 5.9604644775390625e-08 ;  /* 0x00000001ff007431 */ /* 0x000fe200000001ff */
[----:B------:R-:W-:-:S03]  /*2b50*/  MOV R2, 0xffff ;  /* 0x0000ffff00027802 */ /* 0x000fc60000000f00 */
[----:B------:R-:W-:Y:S04]  /*2b60*/  DEPBAR.LE SB1, 0x36 ;  /* 0x00009d800000791a */ /* 0x000fe80000000000 */
[----:B------:R-:W1:Y:S02]  /*2b70*/  UTCATOMSWS.FIND_AND_SET.ALIGN UP0, UR5, UR5 ;  /* 0x00000005000575e3 */ /* 0x000e640008000800 */
[----:B-1----:R-:W-:Y:S01]  /*2b80*/  MOV R3, UR5 ;  /* 0x0000000500037c02 */ /* 0x002fe20008000f00 */
[----:B------:R-:W-:Y:S06]  /*2b90*/  BRA.U UP0, `(.L_x_51) ;  /* 0x0000000100187547 */ /* 0x000fec000b800000 */
.L_x_52:
[----:B------:R-:W-:Y:S05]  /*2ba0*/  NANOSLEEP 0x64 ;  /* 0x000000640000795d */ /* 0x000fea0003800000 */
[----:B------:R-:W-:-:S05]  /*2bb0*/  UMOV UR5, 0x10 ;  /* 0x0000001000057882 */ /* 0x000fca0000000000 */
[----:B------:R-:W-:Y:S04]  /*2bc0*/  DEPBAR.LE SB1, 0x36 ;  /* 0x00009d800000791a */ /* 0x000fe80000000000 */
[----:B------:R-:W1:Y:S02]  /*2bd0*/  UTCATOMSWS.FIND_AND_SET.ALIGN UP0, UR5, UR5 ;  /* 0x00000005000575e3 */ /* 0x000e640008000800 */
[----:B-1----:R-:W-:Y:S01]  /*2be0*/  MOV R3, UR5 ;  /* 0x0000000500037c02 */ /* 0x002fe20008000f00 */
[----:B------:R-:W-:Y:S05]  /*2bf0*/  BRA.U !UP0, `(.L_x_52) ;  /* 0xfffffffd08e87547 */ /* 0x000fea000b83ffff */
.L_x_51:
[-C--:B------:R-:W-:Y:S02]  /*2c00*/  SHF.L.U32 R2, R2, R3.reuse, RZ ;  /* 0x0000000302027219 */ /* 0x080fe400000006ff */
[----:B------:R-:W-:Y:S01]  /*2c10*/  SHF.L.U32 R0, R0, R3, RZ ;  /* 0x0000000300007219 */ /* 0x000fe200000006ff */
[----:B------:R-:W-:Y:S02]  /*2c20*/  IMAD.SHL.U32 R3, R3, 0x20, RZ ;  /* 0x0000002003037824 */ /* 0x000fe400078e00ff */
[----:B------:R1:W-:Y:S04]  /*2c30*/  ATOMS.OR RZ, [UR4+0x14], R2 ;  /* 0x00001402ffff798c */ /* 0x0003e8000b000004 */
[----:B------:R1:W-:Y:S04]  /*2c40*/  ATOMS.OR RZ, [UR4+0x18], R0 ;  /* 0x00001800ffff798c */ /* 0x0003e8000b000004 */
[----:B------:R1:W-:Y:S01]  /*2c50*/  STS [UR37+0x140], R3 ;  /* 0x00014003ff007988 */ /* 0x0003e20008000825 */
[----:B------:R-:W-:Y:S05]  /*2c60*/  BRA `(.L_x_50) ;  /* 0x0000000000107947 */ /* 0x000fea0003800000 */
.L_x_49:
[----:B------:R-:W-:Y:S02]  /*2c70*/  MOV R0, 0xffffffff ;  /* 0xffffffff00007802 */ /* 0x000fe40000000f00 */
[----:B------:R-:W-:-:S03]  /*2c80*/  MOV R2, 0x2cb0 ;  /* 0x00002cb000027802 */ /* 0x000fc60000000f00 */
[----:B------:R1:W-:Y:S04]  /*2c90*/  STS [UR37+0x140], R0 ;  /* 0x00014000ff007988 */ /* 0x0003e80008000825 */
[----:B-1-3-5:R-:W-:Y:S05]  /*2ca0*/  CALL.REL.NOINC `($__internal_1_$__cuda_sm10x_tcgen05_guardrail_trap_phase_invalid_during_alloc) ;  /* 0x0000006c008c7944 */ /* 0x02afea0003c00000 */
.L_x_50:
[----:B------:R-:W-:Y:S05]  /*2cb0*/  WARPSYNC.ALL ;  /* 0x0000000000007948 */ /* 0x000fea0003800000 */
[----:B------:R-:W2:Y:S01]  /*2cc0*/  S2UR UR6, SR_CgaCtaId ;  /* 0x00000000000679c3 */ /* 0x000ea20000008800 */
[----:B------:R-:W-:Y:S01]  /*2cd0*/  UMOV UR4, 0x400 ;  /* 0x0000040000047882 */ /* 0x000fe20000000000 */
[----:B------:R-:W-:-:S06]  /*2ce0*/  NOP ;  /* 0x0000000000007918 */ /* 0x000fcc0000000000 */
[----:B------:R-:W-:Y:S06]  /*2cf0*/  BAR.ARV 0x6, 0xa0 ;  /* 0x0182800000007b1d */ /* 0x000fec0000002000 */
[----:B------:R-:W4:Y:S01]  /*2d00*/  LDCU UR7, c[0x0][0x38c] ;  /* 0x00007180ff0777ac */ /* 0x000f220008000800 */
[----:B------:R-:W-:Y:S01]  /*2d10*/  IMAD.MOV.U32 R11, RZ, RZ, 0x1 ;  /* 0x00000001ff0b7424 */ /* 0x000fe200078e00ff */
[----:B------:R-:W-:Y:S01]  /*2d20*/  CS2R R8, SRZ ;  /* 0x0000000000087805 */ /* 0x000fe2000001ff00 */
[----:B------:R-:W-:Y:S01]  /*2d30*/  IMAD.MOV.U32 R10, RZ, RZ, RZ ;  /* 0x000000ffff0a7224 */ /* 0x000fe200078e00ff */
[----:B------:R-:W-:Y:S01]  /*2d40*/  UMOV UR18, URZ ;  /* 0x000000ff00127c82 */ /* 0x000fe20008000000 */
[----:B------:R-:W-:Y:S01]  /*2d50*/  UMOV UR17, URZ ;  /* 0x000000ff00117c82 */ /* 0x000fe20008000000 */
[----:B------:R-:W-:Y:S01]  /*2d60*/  UMOV UR22, 0x0 ;  /* 0x0000000000167882 */ /* 0x000fe20000000000 */
[----:B------:R-:W-:Y:S01]  /*2d70*/  UMOV UR23, 0x4400490 ;  /* 0x0440049000177882 */ /* 0x000fe20000000000 */
[----:B------:R-:W-:Y:S01]  /*2d80*/  UMOV UR20, 0x0 ;  /* 0x0000000000147882 */ /* 0x000fe20000000000 */
[----:B------:R-:W-:Y:S01]  /*2d90*/  UMOV UR21, 0x4400490 ;  /* 0x0440049000157882 */ /* 0x000fe20000000000 */
[----:B--2---:R-:W-:Y:S01]  /*2da0*/  ULEA UR6, UR6, UR4, 0x18 ;  /* 0x0000000406067291 */ /* 0x004fe2000f8ec0ff */
[----:B------:R-:W2:Y:S03]  /*2db0*/  LDCU UR4, c[0x0][0x38c] ;  /* 0x00007180ff0477ac */ /* 0x000ea60008000800 */
[----:B------:R-:W-:-:S02]  /*2dc0*/  UIADD3 UR11, UPT, UPT, UR6, 0x6400, URZ ;  /* 0x00006400060b7890 */ /* 0x000fc4000fffe0ff */
[----:B----4-:R-:W-:-:S03]  /*2dd0*/  UIADD3 UR7, UPT, UPT, UR7, 0x3f, URZ ;  /* 0x0000003f07077890 */ /* 0x010fc6000fffe0ff */
[----:B-1----:R-:W1:Y:S01]  /*2de0*/  LDS R0, [UR6+0x140] ;  /* 0x00014006ff007984 */ /* 0x002e620008000800 */
[----:B------:R-:W-:Y:S02]  /*2df0*/  UIADD3 UR12, UPT, UPT, UR6, 0xa400, URZ ;  /* 0x0000a400060c7890 */ /* 0x000fe4000fffe0ff */
[----:B------:R-:W-:Y:S02]  /*2e00*/  USHF.R.S32.HI UR5, URZ, 0x1f, UR7 ;  /* 0x0000001fff057899 */ /* 0x000fe40008011407 */
[----:B------:R-:W-:Y:S02]  /*2e10*/  USHF.R.U32.HI UR11, URZ, 0x4, UR11 ;  /* 0x00000004ff0b7899 */ /* 0x000fe4000801160b */
[----:B------:R-:W-:Y:S02]  /*2e20*/  ULEA.HI UR5, UR5, UR7, URZ, 0x6 ;  /* 0x0000000705057291 */ /* 0x000fe4000f8f30ff */
[----:B------:R-:W-:Y:S02]  /*2e30*/  USHF.R.U32.HI UR12, URZ, 0x4, UR12 ;  /* 0x00000004ff0c7899 */ /* 0x000fe4000801160c */
[----:B------:R-:W-:-:S02]  /*2e40*/  USHF.R.S32.HI UR5, URZ, 0x6, UR5 ;  /* 0x00000006ff057899 */ /* 0x000fc40008011405 */
[----:B------:R-:W-:Y:S02]  /*2e50*/  ULOP3.LUT UR11, UR11, 0x3fff, URZ, 0xc0, !UPT ;  /* 0x00003fff0b0b7892 */ /* 0x000fe4000f8ec0ff */
[----:B------:R-:W-:Y:S02]  /*2e60*/  UISETP.LT.AND UP0, UPT, UR5, 0x1, UPT ;  /* 0x000000010500788c */ /* 0x000fe4000bf01270 */
[----:B------:R-:W-:Y:S02]  /*2e70*/  ULOP3.LUT UR12, UR12, 0x3fff, URZ, 0xc0, !UPT ;  /* 0x00003fff0c0c7892 */ /* 0x000fe4000f8ec0ff */
[----:B------:R-:W-:Y:S02]  /*2e80*/  USEL UR10, UR5, 0x1, !UP0 ;  /* 0x00000001050a7887 */ /* 0x000fe4000c000000 */
[----:B------:R-:W-:Y:S02]  /*2e90*/  ULOP3.LUT UR11, UR11, 0x10000, URZ, 0xfc, !UPT ;  /* 0x000100000b0b7892 */ /* 0x000fe4000f8efcff */
[----:B------:R-:W-:-:S02]  /*2ea0*/  ULOP3.LUT UR12, UR12, 0x10000, URZ, 0xfc, !UPT ;  /* 0x000100000c0c7892 */ /* 0x000fc4000f8efcff */
[----:B------:R-:W-:Y:S02]  /*2eb0*/  UIADD3 UR10, UPT, UPT, -UR10, URZ, URZ ;  /* 0x000000ff0a0a7290 */ /* 0x000fe4000fffe1ff */
[----:B--2---:R-:W-:Y:S01]  /*2ec0*/  UISETP.GE.AND UP3, UPT, UR4, 0x1, UPT ;  /* 0x000000010400788c */ /* 0x004fe2000bf66270 */
[----:B-1----:R-:W-:-:S15]  /*2ed0*/  R2UR UR19, R0 ;  /* 0x00000000001372ca */ /* 0x002fde00000e0000 */
.L_x_59:
[----:B------:R-:W-:Y:S02]  /*2ee0*/  LEA R0, R10, UR6, 0x3 ;  /* 0x000000060a007c11 */ /* 0x000fe4000f8e18ff */
[----:B------:R-:W-:Y:S02]  /*2ef0*/  SHF.L.U32 R2, R9, 0x1f, RZ ;  /* 0x0000001f09027819 */ /* 0x000fe400000006ff */
[----:B------:R-:W-:Y:S01]  /*2f00*/  PLOP3.LUT P0, PT, PT, PT, UP3, 0x80, 0x8 ;  /* 0x000000000008781c */ /* 0x000fe20003f0f038 */
[----:B------:R-:W-:Y:S01]  /*2f10*/  VIADD R3, R0, 0xa0 ;  /* 0x000000a000037836 */ /* 0x000fe20000000000 */
[----:B-1----:R-:W1:Y:S02]  /*2f20*/  SYNCS.PHASECHK.TRANS64.TRYWAIT P1, [R0+URZ+0x90], R2 ;  /* 0x00009002000075a7 */ /* 0x002e6400080211ff */
[----:B-1--4-:R-:W-:Y:S09]  /*2f30*/  @!P1 BRA `(.L_x_53) ;  /* 0x0000006000ec9947 */ /* 0x012ff20003800000 */
.L_x_140:
[----:B------:R-:W-:Y:S01]  /*2f40*/  LEA R4, R10, UR6, 0x4 ;  /* 0x000000060a047c11 */ /* 0x000fe2000f8e20ff */
[----:B------:R-:W-:Y:S01]  /*2f50*/  @UP3 ULEA UR4, UR17, UR6, 0x3 ;  /* 0x0000000611043291 */ /* 0x000fe2000f8e18ff */
[----:B------:R-:W-:Y:S01]  /*2f60*/  PLOP3.LUT P2, PT, PT, PT, PT, 0x80, 0x8 ;  /* 0x000000000008781c */ /* 0x000fe20003f4f070 */
[----:B------:R-:W-:Y:S01]  /*2f70*/  ULEA UR8, UR18, UR6, 0x3 ;  /* 0x0000000612087291 */ /* 0x000fe2000f8e18ff */
[----:B------:R-:W-:Y:S02]  /*2f80*/  PRMT R3, RZ, 0x654, R3 ;  /* 0x00000654ff037816 */ /* 0x000fe40000000003 */
[----:B------:R-:W2:Y:S01]  /*2f90*/  LDS.128 R4, [R4+0x120] ;  /* 0x0001200004047984 */ /* 0x000ea20000000c00 */
[----:B-1----:R-:W-:Y:S02]  /*2fa0*/  @P0 SHF.L.U32 R2, R8, 0x1f, RZ ;  /* 0x0000001f08020819 */ /* 0x002fe400000006ff */
[----:B------:R-:W-:Y:S01]  /*2fb0*/  SHF.L.U32 R0, R11, 0x1f, RZ ;  /* 0x0000001f0b007819 */ /* 0x000fe200000006ff */
[----:B------:R-:W-:Y:S01]  /*2fc0*/  @!PT LDS RZ, [RZ] ;  /* 0x00000000fffff984 */ /* 0x000fe20000000800 */
[----:B------:R-:W-:Y:S01]  /*2fd0*/  @!PT LDS RZ, [RZ] ;  /* 0x00000000fffff984 */ /* 0x000fe20000000800 */
[----:B------:R-:W-:Y:S01]  /*2fe0*/  @!PT LDS RZ, [RZ] ;  /* 0x00000000fffff984 */ /* 0x000fe20000000800 */
[----:B------:R-:W-:Y:S01]  /*2ff0*/  @!PT LDS RZ, [RZ] ;  /* 0x00000000fffff984 */ /* 0x000fe20000000800 */
[----:B------:R1:W-:Y:S06]  /*3000*/  MEMBAR.ALL.CTA ;  /* 0x0000000000007992 */ /* 0x0003ec0000008000 */
[----:B-1----:R-:W1:Y:S02]  /*3010*/  FENCE.VIEW.ASYNC.S ;  /* 0x00000000000073c6 */ /* 0x002e640000000000 */
[----:B-1----:R1:W-:Y:S01]  /*3020*/  SYNCS.ARRIVE.TRANS64.RED.A1T0 RZ, [R3+URZ], RZ ;  /* 0x000000ff03ff79a7 */ /* 0x0023e200081004ff */
[----:B------:R1:W4:Y:S01]  /*3030*/  @P0 SYNCS.PHASECHK.TRANS64.TRYWAIT P2, [UR4], R2 ;  /* 0x00000002ff0005a7 */ /* 0x0003220008041104 */
[----:B------:R-:W-:Y:S01]  /*3040*/  ULEA.HI UR4, UR18, UR18, URZ, 0x1 ;  /* 0x0000001212047291 */ /* 0x000fe2000f8f08ff */
[----:B--2---:R-:W-:-:S03]  /*3050*/  LOP3.LUT P1, RZ, R6, 0x1, RZ, 0xc0, !PT ;  /* 0x0000000106ff7812 */ /* 0x004fc6000782c0ff */
[----:B------:R-:W-:Y:S02]  /*3060*/  USHF.L.U32 UR9, UR4, 0x7, URZ ;  /* 0x0000000704097899 */ /* 0x000fe400080006ff */
[----:B------:R-:W-:Y:S02]  /*3070*/  ULOP3.LUT UR4, UR4, 0xffe, URZ, 0xc0, !UPT ;  /* 0x00000ffe04047892 */ /* 0x000fe4000f8ec0ff */
[----:B------:R-:W-:Y:S02]  /*3080*/  ULOP3.LUT UR9, UR9, 0xffffff00, URZ, 0xc0, !UPT ;  /* 0xffffff0009097892 */ /* 0x000fe4000f8ec0ff */
[----:B------:R-:W-:Y:S02]  /*3090*/  UIADD3 UR4, UPT, UPT, -UR4, UR18, URZ ;  /* 0x0000001204047290 */ /* 0x000fe4000fffe1ff */
[----:B------:R-:W-:Y:S01]  /*30a0*/  UIADD3 UR9, UPT, UPT, UR19, UR9, URZ ;  /* 0x0000000913097290 */ /* 0x000fe2000fffe0ff */
[----:B------:R-:W2:Y:S03]  /*30b0*/  SYNCS.PHASECHK.TRANS64.TRYWAIT P0, [UR8+0xd0], R0 ;  /* 0x0000d000ff0075a7 */ /* 0x000ea60008001108 */
[----:B------:R-:W-:Y:S01]  /*30c0*/  ULEA UR9, UR4, UR9, 0x14 ;  /* 0x0000000904097291 */ /* 0x000fe2000f8ea0ff */
[----:B-12-4-:R-:W-:Y:S11]  /*30d0*/  @!P0 BRA `(.L_x_54) ;  /* 0x0000006000988947 */ /* 0x016ff60003800000 */
.L_x_142:
[----:B------:R-:W-:Y:S01]  /*30e0*/  IADD3 R10, PT, PT, R10, 0x1, RZ ;  /* 0x000000010a0a7810 */ /* 0x000fe20007ffe0ff */
[----:B------:R-:W-:Y:S06]  /*30f0*/  BRA.U !UP3, `(.L_x_55) ;  /* 0x000000010b987547 */ /* 0x000fec000b800000 */
[----:B------:R-:W-:Y:S01]  /*3100*/  UPLOP3.LUT UP4, UPT, UPT, UPT, UPT, 0x40, 0x4 ;  /* 0x000000000004789c */ /* 0x000fe20003f8e870 */
[----:B------:R-:W-:Y:S01]  /*3110*/  UMOV UR16, UR10 ;  /* 0x0000000a00107c82 */ /* 0x000fe20008000000 */
[----:B------:R-:W-:Y:S01]  /*3120*/  UMOV UR15, UR5 ;  /* 0x00000005000f7c82 */ /* 0x000fe20008000000 */
[----:B------:R-:W-:-:S08]  /*3130*/  UMOV UR14, UR17 ;  /* 0x00000011000e7c82 */ /* 0x000fd00008000000 */
.L_x_58:
[----:B------:R-:W-:Y:S02]  /*3140*/  UIADD3 UR16, UPT, UPT, UR16, 0x1, URZ ;  /* 0x0000000110107890 */ /* 0x000fe4000fffe0ff */
[----:B--2---:R-:W-:Y:S02]  /*3150*/  ULEA UR7, UR14, UR6, 0x3 ;  /* 0x000000060e077291 */ /* 0x004fe4000f8e18ff */
[----:B------:R-:W-:Y:S01]  /*3160*/  UISETP.NE.AND UP0, UPT, UR16, URZ, UPT ;  /* 0x000000ff1000728c */ /* 0x000fe2000bf05270 */
[----:B----4-:R-:W-:Y:S10]  /*3170*/  @P2 BRA `(.L_x_56) ;  /* 0x00000000000c2947 */ /* 0x010ff40003800000 */
[----:B-1----:R-:W-:Y:S04]  /*3180*/  SHF.L.U32 R2, R8, 0x1f, RZ ;  /* 0x0000001f08027819 */ /* 0x002fe800000006ff */
[----:B------:R-:W1:Y:S02]  /*3190*/  SYNCS.PHASECHK.TRANS64.TRYWAIT P0, [UR7], R2 ;  /* 0x00000002ff0075a7 */ /* 0x000e640008001107 */
[----:B-1----:R-:W-:Y:S05]  /*31a0*/  @!P0 BRA `(.L_x_57) ;  /* 0x00000060007c8947 */ /* 0x002fea0003800000 */
.L_x_56:
[----:B------:R-:W-:Y:S01]  /*31b0*/  UISETP.NE.AND UP1, UPT, UR15, 0x1, UPT ;  /* 0x000000010f00788c */ /* 0x000fe2000bf25270 */
[----:B------:R-:W-:Y:S01]  /*31c0*/  PLOP3.LUT P2, PT, PT, PT, PT, 0x80, 0x8 ;  /* 0x000000000008781c */ /* 0x000fe20003f4f070 */
[----:B------:R-:W-:Y:S02]  /*31d0*/  UIADD3 UR17, UPT, UPT, UR14, 0x1, URZ ;  /* 0x000000010e117890 */ /* 0x000fe4000fffe0ff */
[----:B------:R-:W-:Y:S02]  /*31e0*/  ULEA UR24, UR14, UR12, 0xa ;  /* 0x0000000c0e187291 */ /* 0x000fe4000f8e50ff */
[----:B------:R-:W-:Y:S01]  /*31f0*/  UISETP.NE.AND UP2, UPT, UR17, 0x4, UPT ;  /* 0x000000041100788c */ /* 0x000fe2000bf45270 */
[----:B------:R-:W-:Y:S01]  /*3200*/  PLOP3.LUT P0, PT, PT, PT, UP1, 0x80, 0x8 ;  /* 0x000000000008781c */ /* 0x000fe20003f0f018 */
[----:B------:R-:W-:Y:S02]  /*3210*/  ULEA UR26, UR14, UR11, 0x8 ;  /* 0x0000000b0e1a7291 */ /* 0x000fe4000f8e40ff */
[----:B------:R-:W-:Y:S02]  /*3220*/  USEL UR13, URZ, 0x1, UP2 ;  /* 0x00000001ff0d7887 */ /* 0x000fe40009000000 */
[----:B------:R-:W-:Y:S02]  /*3230*/  USEL UR17, UR17, URZ, UP2 ;  /* 0x000000ff11117287 */ /* 0x000fe40009000000 */
[----:B------:R-:W-:Y:S02]  /*3240*/  UIADD3 UR30, UPT, UPT, UR24, 0x2, URZ ;  /* 0x00000002181e7890 */ /* 0x000fe4000fffe0ff */
[----:B------:R-:W-:Y:S01]  /*3250*/  @UP1 ULEA UR4, UR17, UR6, 0x3 ;  /* 0x0000000611041291 */ /* 0x000fe2000f8e18ff */
[----:B------:R-:W-:Y:S01]  /*3260*/  LOP3.LUT R8, R8, UR13, RZ, 0x3c, !PT ;  /* 0x0000000d08087c12 */ /* 0x000fe2000f8e3cff */
[----:B------:R-:W-:Y:S02]  /*3270*/  UIADD3 UR28, UPT, UPT, UR26, 0x2, URZ ;  /* 0x000000021a1c7890 */ /* 0x000fe4000fffe0ff */
[----:B------:R-:W-:Y:S01]  /*3280*/  UIADD3 UR7, UPT, UPT, UR7, 0x20, URZ ;  /* 0x0000002007077890 */ /* 0x000fe2000fffe0ff */
[----:B-1----:R-:W-:Y:S01]  /*3290*/  @P0 SHF.L.U32 R0, R8, 0x1f, RZ ;  /* 0x0000001f08000819 */ /* 0x002fe200000006ff */
[----:B------:R-:W-:Y:S01]  /*32a0*/  UMOV UR25, 0x80004020 ;  /* 0x8000402000197882 */ /* 0x000fe20000000000 */
[----:B------:R-:W-:Y:S01]  /*32b0*/  UMOV UR27, 0x80004020 ;  /* 0x80004020001b7882 */ /* 0x000fe20000000000 */
[----:B------:R-:W-:Y:S01]  /*32c0*/  UMOV UR31, 0x80004020 ;  /* 0x80004020001f7882 */ /* 0x000fe20000000000 */
[----:B------:R2:W4:Y:S01]  /*32d0*/  @P0 SYNCS.PHASECHK.TRANS64.TRYWAIT P2, [UR4], R0 ;  /* 0x00000000ff0005a7 */ /* 0x0005220008041104 */
[----:B------:R-:W-:Y:S01]  /*32e0*/  UIADD3 UR15, UPT, UPT, UR15, -0x1, URZ ;  /* 0xffffffff0f0f7890 */ /* 0x000fe2000fffe0ff */
[----:B------:R2:W-:Y:S01]  /*32f0*/  UTCQMMA gdesc[UR26], gdesc[UR24], tmem[UR9], tmem[UR22], idesc[UR23], UP4 ;  /* 0x00ff16181a0075ea */ /* 0x0005e2000a000309 */
[----:B------:R-:W-:Y:S01]  /*3300*/  UPLOP3.LUT UP4, UPT, UPT, UPT, UPT, 0x80, 0x8 ;  /* 0x000000000008789c */ /* 0x000fe20003f8f070 */
[----:B------:R-:W-:Y:S01]  /*3310*/  UMOV UR29, 0x80004020 ;  /* 0x80004020001d7882 */ /* 0x000fe20000000000 */
[----:B------:R-:W-:Y:S01]  /*3320*/  UMOV UR14, UR17 ;  /* 0x00000011000e7c82 */ /* 0x000fe20008000000 */
[----:B------:R2:W-:Y:S01]  /*3330*/  UTCQMMA gdesc[UR28], gdesc[UR30], tmem[UR9], tmem[UR20], idesc[UR21], UPT ;  /* 0x00ff141e1c0075ea */ /* 0x0005e2000b800309 */
[----:B------:R2:W-:Y:S01]  /*3340*/  UTCBAR [UR7], URZ ;  /* 0x000000ff070073e9 */ /* 0x0005e200080000ff */
[----:B------:R-:W-:Y:S06]  /*3350*/  BRA.U UP0, `(.L_x_58) ;  /* 0xfffffffd00787547 */ /* 0x000fec000b83ffff */
.L_x_55:
[----:B------:R-:W-:Y:S01]  /*3360*/  UIADD3 UR18, UPT, UPT, UR18, 0x1, URZ ;  /* 0x0000000112127890 */ /* 0x000fe2000fffe0ff */
[C---:B------:R-:W-:Y:S01]  /*3370*/  ISETP.NE.AND P0, PT, R10.reuse, 0x2, PT ;  /* 0x000000020a00780c */ /* 0x040fe20003f05270 */
[----:B------:R-:W-:Y:S02]  /*3380*/  UIADD3 UR8, UPT, UPT, UR8, 0xb0, URZ ;  /* 0x000000b008087890 */ /* 0x000fe4000fffe0ff */
[----:B------:R-:W-:Y:S01]  /*3390*/  UISETP.NE.AND UP0, UPT, UR18, 0x4, UPT ;  /* 0x000000041200788c */ /* 0x000fe2000bf05270 */
[----:B-12---:R-:W-:Y:S02]  /*33a0*/  SEL R0, RZ, 0x1, P0 ;  /* 0x00000001ff007807 */ /* 0x006fe40000000000 */
[----:B------:R-:W-:Y:S01]  /*33b0*/  SEL R10, R10, RZ, P0 ;  /* 0x000000ff0a0a7207 */ /* 0x000fe20000000000 */
[----:B------:R-:W-:Y:S01]  /*33c0*/  USEL UR4, URZ, 0x1, UP0 ;  /* 0x00000001ff047887 */ /* 0x000fe20008000000 */
[----:B------:R-:W-:Y:S01]  /*33d0*/  LOP3.LUT R9, R9, R0, RZ, 0x3c, !PT ;  /* 0x0000000009097212 */ /* 0x000fe200078e3cff */
[----:B------:R-:W-:Y:S01]  /*33e0*/  USEL UR18, UR18, URZ, UP0 ;  /* 0x000000ff12127287 */ /* 0x000fe20008000000 */
[----:B------:R1:W-:Y:S03]  /*33f0*/  UTCBAR [UR8], URZ ;  /* 0x000000ff080073e9 */ /* 0x0003e600080000ff */
[----:B------:R-:W-:Y:S01]  /*3400*/  LOP3.LUT R11, R11, UR4, RZ, 0x3c, !PT ;  /* 0x000000040b0b7c12 */ /* 0x000fe2000f8e3cff */
[----:B------:R-:W-:Y:S07]  /*3410*/  @P1 BRA `(.L_x_59) ;  /* 0xfffffff800b01947 */ /* 0x000fee000383ffff */
[----:B------:R-:W2:Y:S01]  /*3420*/  S2UR UR4, SR_CgaCtaId ;  /* 0x00000000000479c3 */ /* 0x000ea20000008800 */
[----:B------:R-:W-:Y:S01]  /*3430*/  ELECT P0, URZ, PT ;  /* 0x0000000000ff782f */ /* 0x000fe20003800000 */
[----:B------:R-:W-:Y:S01]  /*3440*/  IMAD.MOV.U32 R0, RZ, RZ, 0x1 ;  /* 0x00000001ff007424 */ /* 0x000fe200078e00ff */
[----:B------:R-:W-:Y:S01]  /*3450*/  UIADD3 UR6, UPT, UPT, UR6, 0xd0, URZ ;  /* 0x000000d006067890 */ /* 0x000fe2000fffe0ff */
[----:B------:R-:W-:Y:S01]  /*3460*/  SHF.L.U32 R2, R11, 0x1f, RZ ;  /* 0x0000001f0b027819 */ /* 0x000fe200000006ff */
[----:B------:R-:W-:-:S03]  /*3470*/  UMOV UR5, 0x40 ;  /* 0x0000004000057882 */ /* 0x000fc60000000000 */
[----:B------:R-:W-:Y:S01]  /*3480*/  UVIRTCOUNT.DEALLOC.SMPOOL 0x80 ;  /* 0x000000800000784c */ /* 0x000fe20000000000 */
[----:B--2---:R-:W-:Y:S02]  /*3490*/  ULEA UR4, UR4, UR5, 0x18 ;  /* 0x0000000504047291 */ /* 0x004fe4000f8ec0ff */
[----:B------:R-:W-:-:S07]  /*34a0*/  ULEA UR5, UR18, UR6, 0x3 ;  /* 0x0000000612057291 */ /* 0x000fce000f8e18ff */
[----:B------:R2:W-:Y:S02]  /*34b0*/  @P0 STS.U8 [UR4+0x1c], R0 ;  /* 0x00001c00ff000988 */ /* 0x0005e40008000004 */
[----:B------:R-:W3:Y:S02]  /*34c0*/  SYNCS.PHASECHK.TRANS64.TRYWAIT P0, [UR5], R2 ;  /* 0x00000002ff0075a7 */ /* 0x000ee40008001105 */
[----:B--23--:R-:W-:Y:S05]  /*34d0*/  @!P0 BRA `(.L_x_60) ;  /* 0x0000005c00c88947 */ /* 0x00cfea0003800000 */
.L_x_145:
[----:B------:R-:W-:-:S04]  /*34e0*/  UIADD3 UR7, UPT, UPT, UR18, 0x1, URZ ;  /* 0x0000000112077890 */ /* 0x000fc8000fffe0ff */
[----:B------:R-:W-:-:S04]  /*34f0*/  UISETP.NE.AND UP0, UPT, UR7, 0x4, UPT ;  /* 0x000000040700788c */ /* 0x000fc8000bf05270 */
[----:B-1----:R-:W-:Y:S02]  /*3500*/  USEL UR8, URZ, 0x1, UP0 ;  /* 0x00000001ff087887 */ /* 0x002fe40008000000 */
[----:B------:R-:W-:-:S04]  /*3510*/  USEL UR7, UR7, URZ, UP0 ;  /* 0x000000ff07077287 */ /* 0x000fc80008000000 */
[----:B------:R-:W-:Y:S01]  /*3520*/  ULEA UR5, UR7, UR6, 0x3 ;  /* 0x0000000607057291 */ /* 0x000fe2000f8e18ff */
[----:B--2---:R-:W-:-:S04]  /*3530*/  LOP3.LUT R2, R11, UR8, RZ, 0x3c, !PT ;  /* 0x000000080b027c12 */ /* 0x004fc8000f8e3cff */
[----:B------:R-:W-:-:S04]  /*3540*/  SHF.L.U32 R3, R2, 0x1f, RZ ;  /* 0x0000001f02037819 */ /* 0x000fc800000006ff */
[----:B------:R-:W1:Y:S02]  /*3550*/  SYNCS.PHASECHK.TRANS64.TRYWAIT P0, [UR5], R3 ;  /* 0x00000003ff0075a7 */ /* 0x000e640008001105 */
[----:B-1----:R-:W-:Y:S05]  /*3560*/  @!P0 BRA `(.L_x_61) ;  /* 0x0000005c00bc8947 */ /* 0x002fea0003800000 */
.L_x_147:
        /* <DEDUP_REMOVED lines=9> */
.L_x_149:
[----:B------:R-:W-:-:S04]  /*3600*/  UIADD3 UR7, UPT, UPT, UR7, 0x1, URZ ;  /* 0x0000000107077890 */ /* 0x000fc8000fffe0ff */
[----:B------:R-:W-:-:S04]  /*3610*/  UISETP.NE.AND UP0, UPT, UR7, 0x4, UPT ;  /* 0x000000040700788c */ /* 0x000fc8000bf05270 */
[----:B------:R-:W-:Y:S02]  /*3620*/  USEL UR5, URZ, 0x1, UP0 ;  /* 0x00000001ff057887 */ /* 0x000fe40008000000 */
[----:B------:R-:W-:-:S04]  /*3630*/  USEL UR7, UR7, URZ, UP0 ;  /* 0x000000ff07077287 */ /* 0x000fc80008000000 */
[----:B------:R-:W-:Y:S01]  /*3640*/  ULEA UR7, UR7, UR6, 0x3 ;  /* 0x0000000607077291 */ /* 0x000fe2000f8e18ff */
[----:B------:R-:W-:-:S04]  /*3650*/  LOP3.LUT R2, R2, UR5, RZ, 0x3c, !PT ;  /* 0x0000000502027c12 */ /* 0x000fc8000f8e3cff */
[----:B------:R-:W-:-:S04]  /*3660*/  SHF.L.U32 R2, R2, 0x1f, RZ ;  /* 0x0000001f02027819 */ /* 0x000fc800000006ff */
[----:B------:R-:W2:Y:S02]  /*3670*/  SYNCS.PHASECHK.TRANS64.TRYWAIT P0, [UR7], R2 ;  /* 0x00000002ff0075a7 */ /* 0x000ea40008001107 */
[----:B--2---:R-:W-:Y:S05]  /*3680*/  @!P0 BRA `(.L_x_63) ;  /* 0x0000005c00a48947 */ /* 0x004fea0003800000 */
.L_x_151:
[----:B------:R-:W-:Y:S01]  /*3690*/  NOP ;  /* 0x0000000000007918 */ /* 0x000fe20000000000 */
[----:B-1----:R-:W1:Y:S01]  /*36a0*/  LDS R0, [UR4+0x14] ;  /* 0x00001404ff007984 */ /* 0x002e620008000800 */
[----:B------:R-:W-:Y:S01]  /*36b0*/  ULOP3.LUT UR6, UR19, 0xffff, URZ, 0xc0, !UPT ;  /* 0x0000ffff13067892 */ /* 0x000fe2000f8ec0ff */
[----:B------:R-:W-:Y:S01]  /*36c0*/  UMOV UR8, 0xffff ;  /* 0x0000ffff00087882 */ /* 0x000fe20000000000 */
[----:B------:R-:W-:Y:S02]  /*36d0*/  UMOV UR5, 0x1 ;  /* 0x0000000100057882 */ /* 0x000fe40000000000 */
[----:B------:R-:W-:-:S04]  /*36e0*/  USHF.R.U32.HI UR6, URZ, 0x5, UR6 ;  /* 0x00000005ff067899 */ /* 0x000fc80008011606 */
[----:B------:R-:W-:Y:S02]  /*36f0*/  USHF.L.U32 UR8, UR8, UR6, URZ ;  /* 0x0000000608087299 */ /* 0x000fe400080006ff */
[----:B------:R-:W-:-:S04]  /*3700*/  USHF.L.U32 UR5, UR5, UR6, URZ ;  /* 0x0000000605057299 */ /* 0x000fc800080006ff */
[----:B-1----:R-:W-:-:S04]  /*3710*/  LOP3.LUT R0, R0, UR8, RZ, 0xc0, !PT ;  /* 0x0000000800007c12 */ /* 0x002fc8000f8ec0ff */
[----:B------:R-:W-:-:S13]  /*3720*/  ISETP.NE.AND P0, PT, R0, UR8, PT ;  /* 0x0000000800007c0c */ /* 0x000fda000bf05270 */
[----:B------:R-:W-:Y:S05]  /*3730*/  @P0 BRA `(.L_x_64) ;  /* 0x0000000000580947 */ /* 0x000fea0003800000 */
[----:B------:R-:W1:Y:S02]  /*3740*/  LDS R0, [UR4+0x18] ;  /* 0x00001804ff007984 */ /* 0x000e640008000800 */
[----:B-1----:R-:W-:-:S04]  /*3750*/  LOP3.LUT R0, R0, UR5, RZ, 0xc0, !PT ;  /* 0x0000000500007c12 */ /* 0x002fc8000f8ec0ff */
[----:B------:R-:W-:-:S13]  /*3760*/  ISETP.NE.AND P0, PT, R0, UR5, PT ;  /* 0x0000000500007c0c */ /* 0x000fda000bf05270 */
[----:B------:R-:W-:Y:S05]  /*3770*/  @P0 BRA `(.L_x_65) ;  /* 0x00000000003c0947 */ /* 0x000fea0003800000 */
[----:B------:R-:W1:Y:S01]  /*3780*/  S2R R2, SR_LANEID ;  /* 0x0000000000027919 */ /* 0x000e620000000000 */
[----:B------:R-:W-:Y:S01]  /*3790*/  ULOP3.LUT UR8, URZ, UR8, URZ, 0x33, !UPT ;  /* 0x00000008ff087292 */ /* 0x000fe2000f8e33ff */
[----:B------:R-:W-:Y:S02]  /*37a0*/  VOTEU.ANY UR7, UPT, PT ;  /* 0x0000000000077886 */ /* 0x000fe400038e0100 */
[----:B------:R-:W-:-:S03]  /*37b0*/  UFLO.U32 UR7, UR7 ;  /* 0x00000007000772bd */ /* 0x000fc600080e0000 */
[----:B------:R-:W-:-:S04]  /*37c0*/  IMAD.U32 R0, RZ, RZ, UR8 ;  /* 0x00000008ff007e24 */ /* 0x000fc8000f8e00ff */
[----:B------:R2:W3:Y:S02]  /*37d0*/  REDUX UR6, R0 ;  /* 0x00000000000673c4 */ /* 0x0004e40000000000 */
[----:B------:R1:W-:Y:S02]  /*37e0*/  UTCATOMSWS.AND URZ, UR8 ;  /* 0x0000000800ff79e3 */ /* 0x0003e40008000000 */
[----:B-1----:R-:W-:Y:S02]  /*37f0*/  ISETP.EQ.U32.AND P0, PT, R2, UR7, PT ;  /* 0x0000000702007c0c */ /* 0x002fe4000bf02070 */
[----:B--2---:R-:W-:Y:S02]  /*3800*/  LOP3.LUT R0, RZ, UR5, RZ, 0x33, !PT ;  /* 0x00000005ff007c12 */ /* 0x004fe4000f8e33ff */
[----:B---3--:R-:W-:Y:S02]  /*3810*/  MOV R2, UR6 ;  /* 0x0000000600027c02 */ /* 0x008fe40008000f00 */
[----:B------:R-:W1:Y:S07]  /*3820*/  REDUX UR5, R0 ;  /* 0x00000000000573c4 */ /* 0x000e6e0000000000 */
[----:B------:R2:W-:Y:S01]  /*3830*/  @P0 ATOMS.AND RZ, [UR4+0x14], R2 ;  /* 0x00001402ffff098c */ /* 0x0005e2000a800004 */
[----:B-1----:R-:W-:-:S05]  /*3840*/  IMAD.U32 R0, RZ, RZ, UR5 ;  /* 0x00000005ff007e24 */ /* 0x002fca000f8e00ff */
[----:B------:R2:W-:Y:S01]  /*3850*/  @P0 ATOMS.AND RZ, [UR4+0x18], R0 ;  /* 0x00001800ffff098c */ /* 0x0005e2000a800004 */
[----:B------:R-:W-:Y:S05]  /*3860*/  BRA `(.L_x_66) ;  /* 0x0000000000147947 */ /* 0x000fea0003800000 */
.L_x_65:
[----:B------:R-:W-:Y:S02]  /*3870*/  MOV R2, 0x3890 ;  /* 0x0000389000027802 */ /* 0x000fe40000000f00 */
[----:B----45:R-:W-:Y:S05]  /*3880*/  CALL.REL.NOINC `($__internal_0_$__cuda_sm10x_tcgen05_guardrail_trap_col_being_dealloced_not_returned_by_alloc) ;  /* 0x0000006000887944 */ /* 0x030fea0003c00000 */
[----:B------:R-:W-:Y:S05]  /*3890*/  BRA `(.L_x_66) ;  /* 0x0000000000087947 */ /* 0x000fea0003800000 */
.L_x_64:
[----:B------:R-:W-:Y:S02]  /*38a0*/  MOV R2, 0x38c0 ;  /* 0x000038c000027802 */ /* 0x000fe40000000f00 */
[----:B----45:R-:W-:Y:S05]  /*38b0*/  CALL.REL.NOINC `($__internal_2_$__cuda_sm10x_tcgen05_guardrail_trap_unallocated_columns_being_dealloced) ;  /* 0x0000006000947944 */ /* 0x030fea0003c00000 */
.L_x_66:
[----:B------:R-:W-:Y:S01]  /*38c0*/  NOP ;  /* 0x0000000000007918 */ /* 0x000fe20000000000 */
[----:B------:R-:W-:Y:S05]  /*38d0*/  EXIT ;  /* 0x000000000000794d */ /* 0x000fea0003800000 */
.L_x_48:
[----:B------:R-:W-:-:S09]  /*38e0*/  UISETP.NE.OR UP2, UPT, UR8, 0x3, !UP2 ;  /* 0x000000030800788c */ /* 0x000fd2000d745670 */
[----:B------:R-:W-:Y:S05]  /*38f0*/  BRA.U UP2, `(.L_x_67) ;  /* 0x0000001102087547 */ /* 0x000fea000b800000 */
[----:B------:R-:W1:Y:S01]  /*3900*/  LDC R0, c[0x0][0xb30] ;  /* 0x0002cc00ff007b82 */ /* 0x000e620000000800 */
[----:B------:R-:W2:Y:S01]  /*3910*/  LDCU.64 UR8, c[0x0][0x888] ;  /* 0x00011100ff0877ac */ /* 0x000ea20008000a00 */
[----:B------:R-:W-:Y:S02]  /*3920*/  HFMA2 R27, -RZ, RZ, 0, 0 ;  /* 0x00000000ff1b7431 */ /* 0x000fe400000001ff */
[----:B------:R-:W-:Y:S01]  /*3930*/  IMAD.MOV.U32 R29, RZ, RZ, 0x1 ;  /* 0x00000001ff1d7424 */ /* 0x000fe200078e00ff */
[----:B------:R-:W-:Y:S01]  /*3940*/  MOV R25, 0x1000 ;  /* 0x0000100000197802 */ /* 0x000fe20000000f00 */
[----:B------:R-:W4:Y:S01]  /*3950*/  LDCU.64 UR4, c[0x0][0x890] ;  /* 0x00011200ff0477ac */ /* 0x000f220008000a00 */
[----:B------:R-:W-:Y:S01]  /*3960*/  IMAD.MOV.U32 R28, RZ, RZ, RZ ;  /* 0x000000ffff1c7224 */ /* 0x000fe200078e00ff */
[----:B------:R-:W3:Y:S01]  /*3970*/  LDC R24, c[0x0][0x370] ;  /* 0x0000dc00ff187b82 */ /* 0x000ee20000000800 */
[----:B------:R-:W-:Y:S01]  /*3980*/  UMOV UR7, 0x400 ;  /* 0x0000040000077882 */ /* 0x000fe20000000000 */
[----:B------:R-:W-:-:S02]  /*3990*/  UPLOP3.LUT UP1, UPT, UPT, UPT, UPT, 0x40, 0x4 ;  /* 0x000000000004789c */ /* 0x000fc40003f2e870 */
[----:B------:R-:W-:-:S04]  /*39a0*/  ULEA UR7, UR37, UR7, 0x18 ;  /* 0x0000000725077291 */ /* 0x000fc8000f8ec0ff */
[----:B------:R-:W3:Y:S01]  /*39b0*/  LDC R3, c[0x0][0xb0c] ;  /* 0x0002c300ff037b82 */ /* 0x000ee20000000800 */
[----:B------:R-:W-:Y:S02]  /*39c0*/  UIADD3 UR13, UPT, UPT, UR7, 0x58, URZ ;  /* 0x00000058070d7890 */ /* 0x000fe4000fffe0ff */
[----:B--2---:R-:W-:Y:S02]  /*39d0*/  UISETP.NE.U32.AND UP2, UPT, UR8, URZ, UPT ;  /* 0x000000ff0800728c */ /* 0x004fe4000bf45070 */
[----:B------:R-:W-:Y:S02]  /*39e0*/  UIADD3 UR33, UPT, UPT, UR7, 0x40, URZ ;  /* 0x0000004007217890 */ /* 0x000fe4000fffe0ff */
[----:B----4-:R-:W-:Y:S01]  /*39f0*/  UISETP.NE.U32.AND UP3, UPT, UR4, URZ, UPT ;  /* 0x000000ff0400728c */ /* 0x010fe2000bf65070 */
[----:B------:R-:W2:Y:S01]  /*3a00*/  LDC R18, c[0x0][0xb20] ;  /* 0x0002c800ff127b82 */ /* 0x000ea20000000800 */
[----:B-1----:R-:W-:Y:S01]  /*3a10*/  ISETP.NE.AND P1, PT, R0, 0x1, PT ;  /* 0x000000010000780c */ /* 0x002fe20003f25270 */
[----:B------:R-:W-:-:S02]  /*3a20*/  UISETP.NE.AND.EX UP2, UPT, UR9, URZ, UPT, UP2 ;  /* 0x000000ff0900728c */ /* 0x000fc4000bf45320 */
[----:B------:R-:W-:Y:S02]  /*3a30*/  UIADD3 UR25, UPT, UPT, UR7, 0x48, URZ ;  /* 0x0000004807197890 */ /* 0x000fe4000fffe0ff */
[----:B------:R-:W-:Y:S02]  /*3a40*/  UIADD3 UR17, UPT, UPT, UR7, 0x50, URZ ;  /* 0x0000005007117890 */ /* 0x000fe4000fffe0ff */
[----:B------:R-:W1:Y:S01]  /*3a50*/  LDC.64 R30, c[0x0][0x348] ;  /* 0x0000d200ff1e7b82 */ /* 0x000e620000000a00 */
[----:B------:R-:W-:Y:S02]  /*3a60*/  UPRMT UR13, UR37, 0x654, UR13 ;  /* 0x00000654250d7896 */ /* 0x000fe4000800000d */
[----:B------:R-:W-:-:S05]  /*3a70*/  UISETP.NE.AND.EX UP3, UPT, UR5, URZ, UPT, UP3 ;  /* 0x000000ff0500728c */ /* 0x000fca000bf65330 */
[----:B------:R-:W4:Y:S08]  /*3a80*/  LDC.64 R16, c[0x0][0xb10] ;  /* 0x0002c400ff107b82 */ /* 0x000f300000000a00 */
[----:B------:R-:W1:Y:S08]  /*3a90*/  LDC.64 R6, c[0x0][0xb18] ;  /* 0x0002c600ff067b82 */ /* 0x000e700000000a00 */
[----:B------:R-:W1:Y:S08]  /*3aa0*/  LDC.64 R4, c[0x0][0xb28] ;  /* 0x0002ca00ff047b82 */ /* 0x000e700000000a00 */
[----:B--23--:R-:W1:Y:S02]  /*3ab0*/  LDC R19, c[0x0][0x374] ;  /* 0x0000dd00ff137b82 */ /* 0x00ce640000000800 */
.L_x_78:
[C---:B------:R-:W-:Y:S02]  /*3ac0*/  LEA R0, R28.reuse, UR7, 0x3 ;  /* 0x000000071c007c11 */ /* 0x040fe4000f8e18ff */
[----:B------:R-:W-:Y:S02]  /*3ad0*/  SHF.L.U32 R2, R27, 0x1f, RZ ;  /* 0x0000001f1b027819 */ /* 0x000fe400000006ff */
[----:B------:R-:W-:Y:S02]  /*3ae0*/  LEA R20, R28, UR7, 0x4 ;  /* 0x000000071c147c11 */ /* 0x000fe4000f8e20ff */
[----:B--2---:R-:W2:Y:S02]  /*3af0*/  SYNCS.PHASECHK.TRANS64.TRYWAIT P0, [R0+URZ+0x90], R2 ;  /* 0x00009002000075a7 */ /* 0x004ea400080011ff */
[----:B--2---:R-:W-:Y:S05]  /*3b00*/  @!P0 BRA `(.L_x_68) ;  /* 0x00000058009c8947 */ /* 0x004fea0003800000 */
.L_x_152:
[----:B------:R-:W-:Y:S01]  /*3b10*/  ISETP.GE.AND P0, PT, R40, 0x1, PT ;  /* 0x000000012800780c */ /* 0x000fe20003f06270 */
[----:B------:R-:W3:Y:S01]  /*3b20*/  LDS.128 R20, [R20+0x120] ;  /* 0x0001200014147984 */ /* 0x000ee20000000c00 */
[----:B--2---:R-:W-:Y:S01]  /*3b30*/  VIADD R0, R0, 0xa0 ;  /* 0x000000a000007836 */ /* 0x004fe20000000000 */
[----:B------:R-:W-:Y:S01]  /*3b40*/  @!PT LDS RZ, [RZ] ;  /* 0x00000000fffff984 */ /* 0x000fe20000000800 */
[----:B------:R-:W-:Y:S01]  /*3b50*/  @!PT LDS RZ, [RZ] ;  /* 0x00000000fffff984 */ /* 0x000fe20000000800 */
[----:B------:R-:W-:Y:S01]  /*3b60*/  @!PT LDS RZ, [RZ] ;  /* 0x00000000fffff984 */ /* 0x000fe20000000800 */
[----:B------:R-:W-:Y:S01]  /*3b70*/  @!PT LDS RZ, [RZ] ;  /* 0x00000000fffff984 */ /* 0x000fe20000000800 */
[----:B------:R2:W-:Y:S06]  /*3b80*/  MEMBAR.ALL.CTA ;  /* 0x0000000000007992 */ /* 0x0005ec0000008000 */
[----:B--2---:R-:W2:Y:S01]  /*3b90*/  FENCE.VIEW.ASYNC.S ;  /* 0x00000000000073c6 */ /* 0x004ea20000000000 */
[----:B------:R-:W-:Y:S04]  /*3ba0*/  PRMT R0, RZ, 0x654, R0 ;  /* 0x00000654ff007816 */ /* 0x000fe80000000000 */
[----:B--2---:R2:W-:Y:S01]  /*3bb0*/  SYNCS.ARRIVE.TRANS64.RED.A1T0 RZ, [R0+URZ], RZ ;  /* 0x000000ff00ff79a7 */ /* 0x0045e200081004ff */
[----:B---3--:R-:W-:Y:S11]  /*3bc0*/  LOP3.LUT P3, RZ, R22, 0x1, RZ, 0xc0, !PT ;  /* 0x0000000116ff7812 */ /* 0x008ff6000786c0ff */
[----:B------:R-:W-:Y:S02]  /*3bd0*/  @!UPT UIADD3 URZ, UPT, UPT, URZ, URZ, URZ ;  /* 0x000000fffffff290 */ /* 0x000fe4000fffe0ff */
[----:B------:R-:W-:Y:S02]  /*3be0*/  @P3 MOV R11, R20 ;  /* 0x00000014000b3202 */ /* 0x000fe40000000f00 */
[----:B------:R-:W-:Y:S01]  /*3bf0*/  @P3 LOP3.LUT R10, R21, 0xffff, RZ, 0xc0, !PT ;  /* 0x0000ffff150a3812 */ /* 0x000fe200078ec0ff */
[----:B--2---:R-:W-:Y:S06]  /*3c00*/  @!P0 BRA `(.L_x_69) ;  /* 0x0000000000a48947 */ /* 0x004fec0003800000 */
[-C--:B-1----:R-:W-:Y:S01]  /*3c10*/  IMAD.HI.U32 R0, R19, R7.reuse, RZ ;  /* 0x0000000713007227 */ /* 0x082fe200078e00ff */
[----:B------:R-:W-:Y:S02]  /*3c20*/  ISETP.NE.AND P0, PT, R6, 0x1, PT ;  /* 0x000000010600780c */ /* 0x000fe40003f05270 */
[----:B------:R-:W-:Y:S01]  /*3c30*/  ISETP.NE.AND P2, PT, R40, 0x1, PT ;  /* 0x000000012800780c */ /* 0x000fe20003f45270 */
[----:B----4-:R-:W-:Y:S01]  /*3c40*/  IMAD.HI.U32 R9, R24, R16, RZ ;  /* 0x0000001018097227 */ /* 0x010fe200078e00ff */
[----:B------:R-:W-:Y:S02]  /*3c50*/  SHF.R.U32.HI R0, RZ, R18, R0 ;  /* 0x00000012ff007219 */ /* 0x000fe40000011600 */
[----:B------:R-:W-:Y:S01]  /*3c60*/  ISETP.NE.AND P4, PT, R3, 0x1, PT ;  /* 0x000000010300780c */ /* 0x000fe20003f85270 */
[----:B------:R-:W-:Y:S01]  /*3c70*/  IMAD.HI.U32 R13, R10, R7, RZ ;  /* 0x000000070a0d7227 */ /* 0x000fe200078e00ff */
[----:B------:R-:W-:Y:S02]  /*3c80*/  SHF.R.U32.HI R9, RZ, R17, R9 ;  /* 0x00000011ff097219 */ /* 0x000fe40000011609 */
[----:B------:R-:W-:Y:S01]  /*3c90*/  SEL R0, R19, R0, !P0 ;  /* 0x0000000013007207 */ /* 0x000fe20004000000 */
[----:B------:R-:W-:Y:S01]  /*3ca0*/  IMAD.HI.U32 R12, R11, R16, RZ ;  /* 0x000000100b0c7227 */ /* 0x000fe200078e00ff */
[----:B------:R-:W-:Y:S03]  /*3cb0*/  SEL R9, R24, R9, !P4 ;  /* 0x0000000918097207 */ /* 0x000fe60006000000 */
[-C--:B------:R-:W-:Y:S01]  /*3cc0*/  IMAD.HI.U32 R8, R0, R4.reuse, RZ ;  /* 0x0000000400087227 */ /* 0x080fe200078e00ff */
[----:B------:R-:W-:Y:S03]  /*3cd0*/  SHF.R.U32.HI R12, RZ, R17, R12 ;  /* 0x00000011ff0c7219 */ /* 0x000fe6000001160c */
[----:B------:R-:W-:Y:S01]  /*3ce0*/  IMAD.HI.U32 R2, R9, R4, RZ ;  /* 0x0000000409027227 */ /* 0x000fe200078e00ff */
[-C--:B------:R-:W-:Y:S02]  /*3cf0*/  @P2 SHF.R.U32.HI R0, RZ, R5.reuse, R8 ;  /* 0x00000005ff002219 */ /* 0x080fe40000011608 */
[----:B------:R-:W-:Y:S02]  /*3d00*/  SHF.R.U32.HI R8, RZ, R18, R13 ;  /* 0x00000012ff087219 */ /* 0x000fe4000001160d */
[----:B------:R-:W-:Y:S01]  /*3d10*/  @P2 SHF.R.U32.HI R9, RZ, R5, R2 ;  /* 0x00000005ff092219 */ /* 0x000fe20000011602 */
[----:B------:R-:W-:Y:S01]  /*3d20*/  IMAD R0, R40, R0, RZ ;  /* 0x0000000028007224 */ /* 0x000fe200078e02ff */
[----:B------:R-:W-:Y:S02]  /*3d30*/  SEL R8, R10, R8, !P0 ;  /* 0x000000080a087207 */ /* 0x000fe40004000000 */
[----:B------:R-:W-:Y:S01]  /*3d40*/  SEL R2, R11, R12, !P4 ;  /* 0x0000000c0b027207 */ /* 0x000fe20006000000 */
[----:B------:R-:W-:Y:S01]  /*3d50*/  IMAD R12, R40, R9, RZ ;  /* 0x00000009280c7224 */ /* 0x000fe200078e02ff */
[C---:B------:R-:W-:Y:S01]  /*3d60*/  ISETP.GE.AND P0, PT, R8.reuse, R0, PT ;  /* 0x000000000800720c */ /* 0x040fe20003f06270 */
[----:B------:R-:W-:Y:S03]  /*3d70*/  IMAD.HI.U32 R0, R8, R4, RZ ;  /* 0x0000000408007227 */ /* 0x000fe600078e00ff */
[----:B------:R-:W-:Y:S02]  /*3d80*/  ISETP.GE.OR P0, PT, R2, R12, P0 ;  /* 0x0000000c0200720c */ /* 0x000fe40000706670 */
[-C--:B------:R-:W-:Y:S04]  /*3d90*/  SHF.R.U32.HI R0, RZ, R5.reuse, R0 ;  /* 0x00000005ff007219 */ /* 0x080fe80000011600 */
[----:B------:R-:W-:Y:S05]  /*3da0*/  SEL R13, R8, R0, !P2 ;  /* 0x00000000080d7207 */ /* 0x000fea0005000000 */
[----:B------:R-:W-:Y:S02]  /*3db0*/  IMAD.MOV R12, RZ, RZ, -R13 ;  /* 0x000000ffff0c7224 */ /* 0x000fe400078e0a0d */
[----:B------:R-:W-:Y:S04]  /*3dc0*/  @!P0 IMAD.HI.U32 R0, R2, R4, RZ ;  /* 0x0000000402008227 */ /* 0x000fe800078e00ff */
[----:B------:R-:W-:Y:S01]  /*3dd0*/  IMAD R12, R40, R12, R8 ;  /* 0x0000000c280c7224 */ /* 0x000fe200078e0208 */
[----:B------:R-:W-:Y:S04]  /*3de0*/  @!P0 SHF.R.U32.HI R0, RZ, R5, R0 ;  /* 0x00000005ff008219 */ /* 0x000fe80000011600 */
[----:B------:R-:W-:Y:S04]  /*3df0*/  @!P0 SEL R0, R2, R0, !P2 ;  /* 0x0000000002008207 */ /* 0x000fe80005000000 */
[----:B------:R-:W-:Y:S01]  /*3e00*/  @!P0 IADD3 R13, PT, PT, R13, -R0, RZ ;  /* 0x800000000d0d8210 */ /* 0x000fe20007ffe0ff */
[----:B------:R-:W-:Y:S01]  /*3e10*/  @!P0 IMAD R0, R9, R12, R0 ;  /* 0x0000000c09008224 */ /* 0x000fe200078e0200 */
[----:B------:R-:W-:Y:S01]  /*3e20*/  IADD3 R9, PT, PT, -R8, RZ, RZ ;  /* 0x000000ff08097210 */ /* 0x000fe20007ffe1ff */
[--C-:B------:R-:W-:Y:S02]  /*3e30*/  IMAD.MOV R12, RZ, RZ, -R2.reuse ;  /* 0x000000ffff0c7224 */ /* 0x100fe400078e0a02 */
[----:B------:R-:W-:Y:S02]  /*3e40*/  @!P0 IMAD R8, R13, R40, R2 ;  /* 0x000000280d088224 */ /* 0x000fe400078e0202 */
[----:B------:R-:W-:Y:S02]  /*3e50*/  @!P0 IMAD.MOV.U32 R2, RZ, RZ, R0 ;  /* 0x000000ffff028224 */ /* 0x000fe400078e0000 */
[----:B------:R-:W-:Y:S02]  /*3e60*/  IMAD R11, R3, R12, R11 ;  /* 0x0000000c030b7224 */ /* 0x000fe400078e020b */
[----:B------:R-:W-:Y:S02]  /*3e70*/  IMAD R10, R6, R9, R10 ;  /* 0x00000009060a7224 */ /* 0x000fe400078e020a */
[----:B------:R-:W-:Y:S02]  /*3e80*/  IMAD R11, R2, R3, R11 ;  /* 0x00000003020b7224 */ /* 0x000fe400078e020b */
[----:B------:R-:W-:Y:S02]  /*3e90*/  IMAD R10, R8, R6, R10 ;  /* 0x00000006080a7224 */ /* 0x000fe400078e020a */
.L_x_69:
[----:B------:R-:W-:Y:S05]  /*3ea0*/  BRA.U UP1, `(.L_x_70) ;  /* 0x0000000101107547 */ /* 0x000fea000b800000 */
[----:B------:R-:W-:Y:S04]  /*3eb0*/  MOV R2, UR6 ;  /* 0x0000000600027c02 */ /* 0x000fe80008000f00 */
[----:B------:R-:W-:Y:S04]  /*3ec0*/  SHF.L.U32 R2, R2, 0x1f, RZ ;  /* 0x0000001f02027819 */ /* 0x000fe800000006ff */
[----:B------:R-:W2:Y:S02]  /*3ed0*/  SYNCS.PHASECHK.TRANS64.TRYWAIT P0, [UR7+0x88], R2 ;  /* 0x00008802ff0075a7 */ /* 0x000ea40008001107 */
[----:B--2---:R-:W-:Y:S05]  /*3ee0*/  @!P0 BRA `(.L_x_71) ;  /* 0x0000005400b88947 */ /* 0x004fea0003800000 */
.L_x_70:
[----:B------:R-:W-:Y:S02]  /*3ef0*/  R2UR UR35, R15 ;  /* 0x000000000f2372ca */ /* 0x000fe400000e0000 */
[----:B------:R-:W-:Y:S02]  /*3f00*/  R2UR UR34, R14 ;  /* 0x000000000e2272ca */ /* 0x000fe400000e0000 */
[----:B------:R-:W-:Y:S02]  /*3f10*/  ISETP.NE.U32.AND P2, PT, RZ, UR4, PT ;  /* 0x00000004ff007c0c */ /* 0x000fe4000bf45070 */
[----:B------:R-:W-:Y:S02]  /*3f20*/  SHF.L.U32 R14, R29, 0x1f, RZ ;  /* 0x0000001f1d0e7819 */ /* 0x000fe400000006ff */
[----:B------:R-:W-:Y:S05]  /*3f30*/  ISETP.NE.AND.EX P2, PT, RZ, UR5, PT, P2 ;  /* 0x00000005ff007c0c */ /* 0x000fea000bf45320 */
[----:B------:R-:W-:Y:S02]  /*3f40*/  USHF.L.U32 UR35, UR35, 0x6, URZ ;  /* 0x0000000623237899 */ /* 0x000fe400080006ff */
[----:B------:R-:W-:Y:S01]  /*3f50*/  USHF.L.U32 UR34, UR34, 0x8, URZ ;  /* 0x0000000822227899 */ /* 0x000fe200080006ff */
[----:B------:R-:W-:Y:S11]  /*3f60*/  BRA.U !UP3, `(.L_x_72) ;  /* 0x000000010b347547 */ /* 0x000ff6000b800000 */
[----:B------:R-:W-:Y:S01]  /*3f70*/  UPLOP3.LUT UP0, UPT, UPT, UPT, UP2, 0x80, 0x8 ;  /* 0x000000000008789c */ /* 0x000fe20003f0f020 */
[----:B--2---:R-:W-:Y:S02]  /*3f80*/  HFMA2 R0, -RZ, RZ, 0, 5.9604644775390625e-08 ;  /* 0x00000001ff007431 */ /* 0x004fe400000001ff */
[----:B------:R-:W-:Y:S03]  /*3f90*/  IMAD.MOV.U32 R96, RZ, RZ, 0x1 ;  /* 0x00000001ff607424 */ /* 0x000fe600078e00ff */
[----:B------:R-:W-:Y:S05]  /*3fa0*/  PLOP3.LUT P0, PT, PT, PT, UP0, 0x80, 0x8 ;  /* 0x000000000008781c */ /* 0x000fea0003f0f008 */
[----:B------:R-:W2:Y:S01]  /*3fb0*/  @UP0 LDCU.64 UR10, c[0x0][0x888] ;  /* 0x00011100ff0a07ac */ /* 0x000ea20008000a00 */
[----:B------:R-:W-:Y:S07]  /*3fc0*/  @UP0 UIMAD UR8, UR36, UR4, URZ ;  /* 0x00000004240802a4 */ /* 0x000fee000f8e02ff */
[----:B------:R-:W-:Y:S01]  /*3fd0*/  @!P0 PRMT R96, R0, 0x7610, R96 ;  /* 0x0000761000608816 */ /* 0x000fe20000000060 */
[----:B--2---:R-:W-:Y:S03]  /*3fe0*/  @UP0 UIMAD.WIDE UR10, UR8, 0x4, UR10 ;  /* 0x00000004080a08a5 */ /* 0x004fe6000f8e020a */
[----:B------:R-:W2:Y:S03]  /*3ff0*/  @!UP0 LDCU UR8, c[0x0][0x880] ;  /* 0x00011000ff0887ac */ /* 0x000ea60008000800 */
[----:B------:R-:W-:Y:S01]  /*4000*/  IMAD.U32 R8, RZ, RZ, UR10 ;  /* 0x0000000aff087e24 */ /* 0x000fe2000f8e00ff */
[----:B------:R-:W-:Y:S05]  /*4010*/  MOV R9, UR11 ;  /* 0x0000000b00097c02 */ /* 0x000fea0008000f00 */
[----:B-----5:R3:W5:Y:S02]  /*4020*/  @P0 LDG.E R49, desc[UR46][R8.64] ;  /* 0x0000002e08310981 */ /* 0x020764000c1e1900 */
[----:B--23--:R-:W-:Y:S07]  /*4030*/  @!P0 IMAD.U32 R49, RZ, RZ, UR8 ;  /* 0x00000008ff318e24 */ /* 0x00cfee000f8e00ff */
.L_x_72:
[----:B-----5:R-:W-:Y:S01]  /*4040*/  @!P2 FSETP.EQ.AND P0, PT, R49, RZ, PT ;  /* 0x000000ff3100a20b */ /* 0x020fe20003f02000 */
[----:B------:R-:W-:Y:S01]  /*4050*/  @!UPT UIADD3 URZ, UPT, UPT, URZ, URZ, URZ ;  /* 0x000000fffffff290 */ /* 0x000fe2000fffe0ff */
[----:B------:R-:W-:Y:S11]  /*4060*/  @!P2 BRA `(.L_x_73) ;  /* 0x000000000014a947 */ /* 0x000ff60003800000 */
[----:B------:R-:W-:Y:S02]  /*4070*/  LOP3.LUT P2, RZ, R96, 0xff, RZ, 0xc0, !PT ;  /* 0x000000ff60ff7812 */ /* 0x000fe4000784c0ff */
[----:B------:R-:W-:Y:S04]  /*4080*/  PLOP3.LUT P0, PT, PT, PT, UP0, 0x80, 0x8 ;  /* 0x000000000008781c */ /* 0x000fe80003f0f008 */
[----:B------:R-:W-:Y:S07]  /*4090*/  PLOP3.LUT P0, PT, P0, PT, PT, 0x8, 0x80 ;  /* 0x000000000080781c */ /* 0x000fee000070e170 */
[----:B------:R-:W-:Y:S11]  /*40a0*/  @P2 FSETP.EQ.AND P0, PT, R49, RZ, PT ;  /* 0x000000ff3100220b */ /* 0x000ff60003f02000 */
[----:B------:R-:W-:Y:S02]  /*40b0*/  @!UPT UIADD3 URZ, UPT, UPT, URZ, URZ, URZ ;  /* 0x000000fffffff290 */ /* 0x000fe4000fffe0ff */
.L_x_73:
[----:B------:R-:W3:Y:S01]  /*40c0*/  SYNCS.PHASECHK.TRANS64.TRYWAIT P2, [UR7+0x60], R14 ;  /* 0x0000600eff0075a7 */ /* 0x000ee20008041107 */
[----:B------:R-:W-:Y:S04]  /*40d0*/  ELECT P4, URZ, PT ;  /* 0x0000000000ff782f */ /* 0x000fe80003880000 */
[----:B------:R-:W-:Y:S11]  /*40e0*/  PLOP3.LUT P4, PT, P0, P4, PT, 0xf2, 0x2f ;  /* 0x00000000002f781c */ /* 0x000ff60000789e72 */
[----:B------:R-:W-:Y:S02]  /*40f0*/  @!UPT UIADD3 URZ, UPT, UPT, URZ, URZ, URZ ;  /* 0x000000fffffff290 */ /* 0x000fe4000fffe0ff */
[----:B-1----:R-:W-:Y:S05]  /*4100*/  @!P4 IADD3 R8, P0, PT, R30, 0x580, RZ ;  /* 0x000005801e08c810 */ /* 0x002fea0007f1e0ff */
[----:B--2---:R-:W-:Y:S01]  /*4110*/  @!P4 IMAD.X R2, RZ, RZ, R31, P0 ;  /* 0x000000ffff02c224 */ /* 0x004fe200000e061f */
[----:B---3--:R-:W-:Y:S07]  /*4120*/  @!P2 BRA `(.L_x_74) ;  /* 0x000000540040a947 */ /* 0x008fee0003800000 */
.L_x_155:
[----:B------:R-:W-:Y:S01]  /*4130*/  @!P4 R2UR UR8, R2 ;  /* 0x000000000208c2ca */ /* 0x000fe200000e0000 */
[----:B------:R-:W-:Y:S01]  /*4140*/  VOTEU.ALL UP1, P4 ;  /* 0x0000000000ff7886 */ /* 0x000fe20002020000 */
[----:B------:R-:W-:Y:S01]  /*4150*/  @!P4 R2UR UR9, R8 ;  /* 0x000000000809c2ca */ /* 0x000fe200000e0000 */
[----:B-1----:R-:W-:Y:S01]  /*4160*/  @!P4 IMAD.MOV.U32 R0, RZ, RZ, 0x1000 ;  /* 0x00001000ff00c424 */ /* 0x002fe200078e00ff */
[----:B------:R-:W-:Y:S01]  /*4170*/  UMOV UR10, 0x0 ;  /* 0x00000000000a7882 */ /* 0x000fe20000000000 */
[----:B------:R-:W-:Y:S01]  /*4180*/  UMOV UR11, 0x10000000 ;  /* 0x10000000000b7882 */ /* 0x000fe20000000000 */
[----:B------:R-:W-:Y:S01]  /*4190*/  @!UP1 UIADD3 UR32, UPT, UPT, UR7, 0x200, URZ ;  /* 0x0000020007209890 */ /* 0x000fe2000fffe0ff */
[----:B------:R-:W-:Y:S06]  /*41a0*/  VOTEU.ALL UP1, P4 ;  /* 0x0000000000ff7886 */ /* 0x000fec0002020000 */
[----:B------:R-:W-:Y:S01]  /*41b0*/  IMAD.U32 R9, RZ, RZ, UR8 ;  /* 0x00000008ff097e24 */ /* 0x000fe2000f8e00ff */
[----:B------:R-:W-:Y:S01]  /*41c0*/  UPRMT UR8, UR37, 0x654, UR33 ;  /* 0x0000065425087896 */ /* 0x000fe20008000021 */
[----:B------:R-:W-:Y:S03]  /*41d0*/  IMAD.U32 R8, RZ, RZ, UR9 ;  /* 0x00000009ff087e24 */ /* 0x000fe6000f8e00ff */
[----:B------:R-:W-:Y:S02]  /*41e0*/  @!P4 R2UR UR15, R9 ;  /* 0x00000000090fc2ca */ /* 0x000fe400000e0000 */
[----:B------:R-:W-:Y:S02]  /*41f0*/  @!P4 R2UR UR14, R8 ;  /* 0x00000000080ec2ca */ /* 0x000fe400000e0000 */
[----:B------:R-:W-:Y:S05]  /*4200*/  @!P4 IADD3 R8, P0, PT, R30, 0x580, RZ ;  /* 0x000005801e08c810 */ /* 0x000fea0007f1e0ff */
[----:B------:R-:W-:Y:S06]  /*4210*/  @!P4 IMAD.X R2, RZ, RZ, R31, P0 ;  /* 0x000000ffff02c224 */ /* 0x000fec00000e061f */
[----:B------:R1:W-:Y:S01]  /*4220*/  @!UP1 UTMALDG.3D [UR32], [UR14], desc[UR10] ;  /* 0x00000a200e0095b4 */ /* 0x0003e20008011000 */
[----:B------:R1:W-:Y:S01]  /*4230*/  @!P4 SYNCS.ARRIVE.TRANS64.RED.A0TR RZ, [UR7+0x40], R0 ;  /* 0x00004000ffffc9a7 */ /* 0x0003e20008300407 */
[----:B------:R-:W-:Y:S01]  /*4240*/  SYNCS.ARRIVE.TRANS64.RED.A1T0 RZ, [UR8], RZ ;  /* 0x000000ffffff79a7 */ /* 0x000fe20008100408 */
[----:B------:R-:W2:Y:S02]  /*4250*/  SYNCS.PHASECHK.TRANS64.TRYWAIT P2, [UR7+0x68], R14 ;  /* 0x0000680eff0075a7 */ /* 0x000ea40008041107 */
[----:B-12---:R-:W-:Y:S05]  /*4260*/  @!P2 BRA `(.L_x_75) ;  /* 0x000000540008a947 */ /* 0x006fea0003800000 */
.L_x_157:
[----:B------:R-:W-:Y:S01]  /*4270*/  @!P4 R2UR UR8, R2 ;  /* 0x000000000208c2ca */ /* 0x000fe200000e0000 */
[----:B------:R-:W-:Y:S01]  /*4280*/  VOTEU.ALL UP1, P4 ;  /* 0x0000000000ff7886 */ /* 0x000fe20002020000 */
[----:B------:R-:W-:Y:S01]  /*4290*/  @!P4 R2UR UR9, R8 ;  /* 0x000000000809c2ca */ /* 0x000fe200000e0000 */
[----:B-1----:R-:W-:Y:S01]  /*42a0*/  @!P4 IMAD.MOV.U32 R0, RZ, RZ, 0x1000 ;  /* 0x00001000ff00c424 */ /* 0x002fe200078e00ff */
[----:B------:R-:W-:Y:S01]  /*42b0*/  UMOV UR10, 0x0 ;  /* 0x00000000000a7882 */ /* 0x000fe20000000000 */
[----:B------:R-:W-:Y:S01]  /*42c0*/  UMOV UR11, 0x10000000 ;  /* 0x10000000000b7882 */ /* 0x000fe20000000000 */
[----:B------:R-:W-:Y:S02]  /*42d0*/  @!UP1 UIADD3 UR26, UPT, UPT, UR34, 0x40, URZ ;  /* 0x00000040221a9890 */ /* 0x000fe4000fffe0ff */
[----:B------:R-:W-:Y:S01]  /*42e0*/  @!UP1 UIADD3 UR24, UPT, UPT, UR7, 0x1200, URZ ;  /* 0x0000120007189890 */ /* 0x000fe2000fffe0ff */
[----:B------:R-:W-:Y:S01]  /*42f0*/  VOTEU.ALL UP1, P4 ;  /* 0x0000000000ff7886 */ /* 0x000fe20002020000 */
[----:B------:R-:W-:Y:S01]  /*4300*/  UMOV UR27, UR35 ;  /* 0x00000023001b7c82 */ /* 0x000fe20008000000 */
[----:B------:R-:W-:Y:S02]  /*4310*/  UMOV UR28, UR36 ;  /* 0x00000024001c7c82 */ /* 0x000fe40008000000 */
        /* <DEDUP_REMOVED lines=12> */
.L_x_159:
[----:B------:R-:W2:Y:S01]  /*43e0*/  LDC.64 R12, c[0x0][0xb18] ;  /* 0x0002c600ff0c7b82 */ /* 0x000ea20000000a00 */
[----:B------:R-:W-:Y:S01]  /*43f0*/  @!P4 R2UR UR8, R2 ;  /* 0x000000000208c2ca */ /* 0x000fe200000e0000 */
[----:B------:R-:W-:Y:S01]  /*4400*/  VOTEU.ALL UP1, P4 ;  /* 0x0000000000ff7886 */ /* 0x000fe20002020000 */
[----:B------:R-:W-:Y:S01]  /*4410*/  @!P4 R2UR UR9, R8 ;  /* 0x000000000809c2ca */ /* 0x000fe200000e0000 */
[----:B-1----:R-:W-:Y:S01]  /*4420*/  @!P4 IMAD.MOV.U32 R0, RZ, RZ, 0x1000 ;  /* 0x00001000ff00c424 */ /* 0x002fe200078e00ff */
[----:B------:R-:W-:Y:S03]  /*4430*/  UMOV UR10, 0x0 ;  /* 0x00000000000a7882 */ /* 0x000fe60000000000 */
[----:B------:R-:W1:Y:S01]  /*4440*/  @!P1 LDC R2, c[0x0][0xb0c] ;  /* 0x0002c300ff029b82 */ /* 0x000e620000000800 */
[----:B------:R-:W-:Y:S01]  /*4450*/  @!UP1 UIADD3 UR18, UPT, UPT, UR34, 0x80, URZ ;  /* 0x0000008022129890 */ /* 0x000fe2000fffe0ff */
[----:B------:R-:W-:Y:S01]  /*4460*/  @P3 SHF.R.U32.HI R26, RZ, 0x10, R21 ;  /* 0x00000010ff1a3819 */ /* 0x000fe20000011615 */
[----:B------:R-:W-:Y:S01]  /*4470*/  @!UP1 UIADD3 UR16, UPT, UPT, UR7, 0x2200, URZ ;  /* 0x0000220007109890 */ /* 0x000fe2000fffe0ff */
[----:B------:R-:W-:Y:S01]  /*4480*/  VIADD R28, R28, 0x1 ;  /* 0x000000011c1c7836 */ /* 0x000fe20000000000 */
[----:B------:R-:W-:Y:S01]  /*4490*/  VOTEU.ALL UP1, P4 ;  /* 0x0000000000ff7886 */ /* 0x000fe20002020000 */
[----:B------:R-:W-:Y:S01]  /*44a0*/  UMOV UR11, 0x10000000 ;  /* 0x10000000000b7882 */ /* 0x000fe20000000000 */
[----:B------:R-:W-:Y:S01]  /*44b0*/  UMOV UR19, UR35 ;  /* 0x0000002300137c82 */ /* 0x000fe20008000000 */
[----:B------:R-:W-:Y:S01]  /*44c0*/  IMAD.U32 R9, RZ, RZ, UR8 ;  /* 0x00000008ff097e24 */ /* 0x000fe2000f8e00ff */
[----:B------:R-:W-:Y:S01]  /*44d0*/  UMOV UR20, UR36 ;  /* 0x0000002400147c82 */ /* 0x000fe20008000000 */
[----:B------:R-:W-:Y:S01]  /*44e0*/  IMAD.U32 R8, RZ, RZ, UR9 ;  /* 0x00000009ff087e24 */ /* 0x000fe2000f8e00ff */
[----:B------:R-:W-:Y:S02]  /*44f0*/  UPRMT UR8, UR37, 0x654, UR17 ;  /* 0x0000065425087896 */ /* 0x000fe40008000011 */
[----:B------:R-:W-:Y:S02]  /*4500*/  @!P4 R2UR UR15, R9 ;  /* 0x00000000090fc2ca */ /* 0x000fe400000e0000 */
[----:B------:R-:W-:Y:S02]  /*4510*/  @!P4 R2UR UR14, R8 ;  /* 0x00000000080ec2ca */ /* 0x000fe400000e0000 */
[----:B------:R-:W3:Y:S11]  /*4520*/  LDC.64 R8, c[0x0][0xb10] ;  /* 0x0002c400ff087b82 */ /* 0x000ef60000000a00 */
[----:B------:R1:W-:Y:S01]  /*4530*/  @!UP1 UTMALDG.3D [UR16], [UR14], desc[UR10] ;  /* 0x00000a100e0095b4 */ /* 0x0003e20008011000 */
[----:B------:R5:W-:Y:S01]  /*4540*/  @!P4 SYNCS.ARRIVE.TRANS64.RED.A0TR RZ, [UR7+0x50], R0 ;  /* 0x00005000ffffc9a7 */ /* 0x000be20008300407 */
[C---:B---3--:R-:W-:Y:S01]  /*4550*/  @!P1 IMAD.HI.U32 R8, R11.reuse, R8, RZ ;  /* 0x000000080b089227 */ /* 0x048fe200078e00ff */
[----:B--2---:R-:W-:Y:S02]  /*4560*/  @!P1 ISETP.NE.AND P0, PT, R12, 0x1, PT ;  /* 0x000000010c00980c */ /* 0x004fe40003f05270 */
[----:B-1----:R-:W-:Y:S01]  /*4570*/  @!P1 ISETP.NE.AND P2, PT, R2, 0x1, PT ;  /* 0x000000010200980c */ /* 0x002fe20003f45270 */
[----:B------:R-:W-:Y:S01]  /*4580*/  SYNCS.ARRIVE.TRANS64.RED.A1T0 RZ, [UR8], RZ ;  /* 0x000000ffffff79a7 */ /* 0x000fe20008100408 */
[C---:B------:R-:W-:Y:S01]  /*4590*/  @!P1 IMAD.HI.U32 R13, R10.reuse, R13, RZ ;  /* 0x0000000d0a0d9227 */ /* 0x040fe200078e00ff */
[----:B------:R-:W-:Y:S04]  /*45a0*/  @!P1 SHF.R.U32.HI R8, RZ, R9, R8 ;  /* 0x00000009ff089219 */ /* 0x000fe80000011608 */
[----:B------:R-:W-:Y:S01]  /*45b0*/  @!P1 SEL R8, R11, R8, !P2 ;  /* 0x000000080b089207 */ /* 0x000fe20005000000 */
[----:B------:R-:W1:Y:S01]  /*45c0*/  SYNCS.PHASECHK.TRANS64.TRYWAIT P5, [UR7+0x78], R14 ;  /* 0x0000780eff0075a7 */ /* 0x000e6200080a1107 */
[----:B-----5:R-:W2:Y:S02]  /*45d0*/  @!P1 LDC R0, c[0x0][0xb20] ;  /* 0x0002c800ff009b82 */ /* 0x020ea40000000800 */
[----:B--2---:R-:W-:Y:S04]  /*45e0*/  @!P1 SHF.R.U32.HI R0, RZ, R0, R13 ;  /* 0x00000000ff009219 */ /* 0x004fe8000001160d */
[----:B------:R-:W-:Y:S05]  /*45f0*/  @!P1 SEL R9, R10, R0, !P0 ;  /* 0x000000000a099207 */ /* 0x000fea0004000000 */
[----:B------:R-:W-:Y:S02]  /*4600*/  @!P1 IMAD.IADD R0, R9, 0x1, -R8 ;  /* 0x0000000109009824 */ /* 0x000fe400078e0a08 */
[----:B------:R-:W-:Y:S02]  /*4610*/  @!P1 IMAD.IADD R8, R8, 0x1, -R9 ;  /* 0x0000000108089824 */ /* 0x000fe400078e0a09 */
[----:B------:R-:W-:Y:S02]  /*4620*/  @!P1 IMAD R11, R0, R2, R11 ;  /* 0x00000002000b9224 */ /* 0x000fe400078e020b */
[----:B------:R-:W-:Y:S01]  /*4630*/  @!P1 IMAD R10, R8, R12, R10 ;  /* 0x0000000c080a9224 */ /* 0x000fe200078e020a */
[----:B-1----:R-:W-:Y:S06]  /*4640*/  @!P5 BRA `(.L_x_77) ;  /* 0x000000500040d947 */ /* 0x002fec0003800000 */
.L_x_161:
[----:B------:R-:W-:Y:S01]  /*4650*/  @!P4 IADD3 R2, P0, PT, R30, 0x580, RZ ;  /* 0x000005801e02c810 */ /* 0x000fe20007f1e0ff */
[----:B------:R-:W-:Y:S01]  /*4660*/  VOTEU.ALL UP1, P4 ;  /* 0x0000000000ff7886 */ /* 0x000fe20002020000 */
[----:B------:R-:W-:Y:S01]  /*4670*/  UMOV UR18, 0x0 ;  /* 0x0000000000127882 */ /* 0x000fe20000000000 */
[----:B------:R-:W-:Y:S01]  /*4680*/  UMOV UR19, 0x10000000 ;  /* 0x1000000000137882 */ /* 0x000fe20000000000 */
[----:B------:R-:W-:Y:S01]  /*4690*/  @!P4 R2UR UR9, R2 ;  /* 0x000000000209c2ca */ /* 0x000fe200000e0000 */
[----:B-1----:R-:W-:Y:S01]  /*46a0*/  @!P4 IMAD.X R0, RZ, RZ, R31, P0 ;  /* 0x000000ffff00c224 */ /* 0x002fe200000e061f */
[----:B------:R-:W-:Y:S01]  /*46b0*/  @!UP1 UIADD3 UR10, UPT, UPT, UR34, 0xc0, URZ ;  /* 0x000000c0220a9890 */ /* 0x000fe2000fffe0ff */
[----:B------:R-:W-:Y:S01]  /*46c0*/  ISETP.NE.AND P0, PT, R28, 0x2, PT ;  /* 0x000000021c00780c */ /* 0x000fe20003f05270 */
[----:B------:R-:W-:Y:S01]  /*46d0*/  UMOV UR11, UR35 ;  /* 0x00000023000b7c82 */ /* 0x000fe20008000000 */
[----:B------:R-:W-:Y:S01]  /*46e0*/  UMOV UR12, UR36 ;  /* 0x00000024000c7c82 */ /* 0x000fe20008000000 */
[----:B------:R-:W-:Y:S01]  /*46f0*/  @!P4 R2UR UR8, R0 ;  /* 0x000000000008c2ca */ /* 0x000fe200000e0000 */
[----:B------:R-:W-:Y:S01]  /*4700*/  IMAD.IADD R14, R10, 0x1, R94 ;  /* 0x000000010a0e7824 */ /* 0x000fe200078e025e */
[----:B------:R-:W-:Y:S01]  /*4710*/  @P3 R2UR UR36, R26 ;  /* 0x000000001a2432ca */ /* 0x000fe200000e0000 */
[----:B------:R-:W-:Y:S01]  /*4720*/  IMAD.IADD R15, R11, 0x1, R95 ;  /* 0x000000010b0f7824 */ /* 0x000fe200078e025f */
[----:B------:R-:W-:Y:S02]  /*4730*/  SEL R0, RZ, 0x1, P0 ;  /* 0x00000001ff007807 */ /* 0x000fe40000000000 */
[----:B------:R-:W-:Y:S01]  /*4740*/  LOP3.LUT R29, R29, 0x1, RZ, 0x3c, !PT ;  /* 0x000000011d1d7812 */ /* 0x000fe200078e3cff */
[----:B------:R-:W-:Y:S01]  /*4750*/  IMAD.U32 R8, RZ, RZ, UR9 ;  /* 0x00000009ff087e24 */ /* 0x000fe2000f8e00ff */
[----:B------:R-:W-:Y:S01]  /*4760*/  @!UP1 UIADD3 UR9, UPT, UPT, UR7, 0x58, URZ ;  /* 0x0000005807099890 */ /* 0x000fe2000fffe0ff */
[----:B------:R-:W-:Y:S02]  /*4770*/  LOP3.LUT R27, R27, R0, RZ, 0x3c, !PT ;  /* 0x000000001b1b7212 */ /* 0x000fe400078e3cff */
[----:B------:R-:W-:Y:S02]  /*4780*/  SEL R28, R28, RZ, P0 ;  /* 0x000000ff1c1c7207 */ /* 0x000fe40000000000 */
[----:B------:R-:W-:Y:S01]  /*4790*/  IMAD.U32 R9, RZ, RZ, UR8 ;  /* 0x00000008ff097e24 */ /* 0x000fe2000f8e00ff */
[----:B------:R-:W-:Y:S01]  /*47a0*/  @!P4 R2UR UR14, R8 ;  /* 0x00000000080ec2ca */ /* 0x000fe200000e0000 */
[----:B------:R-:W-:Y:S01]  /*47b0*/  @!UP1 UIADD3 UR8, UPT, UPT, UR7, 0x3200, URZ ;  /* 0x0000320007089890 */ /* 0x000fe2000fffe0ff */
[----:B------:R-:W-:Y:S02]  /*47c0*/  VOTEU.ALL UP1, P4 ;  /* 0x0000000000ff7886 */ /* 0x000fe40002020000 */
[----:B------:R-:W-:Y:S11]  /*47d0*/  @!P4 R2UR UR15, R9 ;  /* 0x00000000090fc2ca */ /* 0x000ff600000e0000 */
[----:B------:R-:W-:Y:S02]  /*47e0*/  @!UPT UIADD3 URZ, UPT, UPT, URZ, URZ, URZ ;  /* 0x000000fffffff290 */ /* 0x000fe4000fffe0ff */
[----:B------:R2:W-:Y:S01]  /*47f0*/  @!UP1 UTMALDG.3D [UR8], [UR14], desc[UR18] ;  /* 0x000012080e0095b4 */ /* 0x0005e20008011000 */
[----:B------:R2:W-:Y:S01]  /*4800*/  @!P4 SYNCS.ARRIVE.TRANS64.RED.A0TR RZ, [UR7+0x58], R25 ;  /* 0x00005819ffffc9a7 */ /* 0x0005e20008300407 */
[----:B------:R-:W-:Y:S01]  /*4810*/  UPLOP3.LUT UP1, UPT, UPT, UPT, UPT, 0x80, 0x8 ;  /* 0x000000000008789c */ /* 0x000fe20003f2f070 */
[----:B------:R-:W-:Y:S01]  /*4820*/  SYNCS.ARRIVE.TRANS64.RED.A1T0 RZ, [UR13], RZ ;  /* 0x000000ffffff79a7 */ /* 0x000fe2000810040d */
[----:B------:R-:W-:Y:S09]  /*4830*/  @P3 BRA `(.L_x_78) ;  /* 0xfffffff000a03947 */ /* 0x000ff2000383ffff */
[----:B------:R-:W-:-:S04]  /*4840*/  SHF.L.U32 R2, R29, 0x1f, RZ ;  /* 0x0000001f1d027819 */ /* 0x000fc800000006ff */
[----:B------:R-:W1:Y:S02]  /*4850*/  SYNCS.PHASECHK.TRANS64.TRYWAIT P0, [UR7+0x60], R2 ;  /* 0x00006002ff0075a7 */ /* 0x000e640008001107 */
[----:B-1----:R-:W-:Y:S05]  /*4860*/  @!P0 BRA `(.L_x_79) ;  /* 0x0000004c00d08947 */ /* 0x002fea0003800000 */
.L_x_163:
[----:B------:R-:W3:Y:S02]  /*4870*/  SYNCS.PHASECHK.TRANS64.TRYWAIT P0, [UR7+0x68], R2 ;  /* 0x00006802ff0075a7 */ /* 0x000ee40008001107 */
[----:B---3--:R-:W-:Y:S05]  /*4880*/  @!P0 BRA `(.L_x_80) ;  /* 0x0000004c00e08947 */ /* 0x008fea0003800000 */
.L_x_165:
[----:B------:R-:W3:Y:S02]  /*4890*/  SYNCS.PHASECHK.TRANS64.TRYWAIT P0, [UR7+0x70], R2 ;  /* 0x00007002ff0075a7 */ /* 0x000ee40008001107 */
[----:B---3--:R-:W-:Y:S05]  /*48a0*/  @!P0 BRA `(.L_x_81) ;  /* 0x0000004c00f08947 */ /* 0x008fea0003800000 */
.L_x_167:
[----:B-1----:R-:W-:-:S07]  /*48b0*/  MOV R0, UR7 ;  /* 0x0000000700007c02 */ /* 0x002fce0008000f00 */
.L_x_82:
[----:B-1----:R-:W-:-:S04]  /*48c0*/  SHF.L.U32 R2, R29, 0x1f, RZ ;  /* 0x0000001f1d027819 */ /* 0x002fc800000006ff */
[----:B------:R1:W3:Y:S03]  /*48d0*/  SYNCS.PHASECHK.TRANS64.TRYWAIT P0, [R0+URZ+0x78], R2 ;  /* 0x00007802000075a7 */ /* 0x0002e600080011ff */
[----:B---3--:R-:W-:Y:S05]  /*48e0*/  @!P0 NANOSLEEP.SYNCS 0x989680 ;  /* 0x009896800000895d */ /* 0x008fea0003900000 */
[----:B------:R-:W3:Y:S02]  /*48f0*/  @!P0 SYNCS.PHASECHK.TRANS64 P0, [R0+URZ+0x78], R2 ;  /* 0x00007802000085a7 */ /* 0x000ee400080010ff */
[----:B--23--:R-:W-:Y:S05]  /*4900*/  @P0 EXIT ;  /* 0x000000000000094d */ /* 0x00cfea0003800000 */
[----:B------:R-:W-:Y:S05]  /*4910*/  BRA `(.L_x_82) ;  /* 0xfffffffc00e87947 */ /* 0x000fea000383ffff */
.L_x_67:
[----:B------:R-:W-:-:S06]  /*4920*/  UISETP.GE.AND UP1, UPT, UR8, 0x4, UPT ;  /* 0x000000040800788c */ /* 0x000fcc000bf26270 */
[----:B------:R-:W-:-:S13]  /*4930*/  PLOP3.LUT P0, PT, PT, PT, UP1, 0x80, 0x8 ;  /* 0x000000000008781c */ /* 0x000fda0003f0f018 */
[----:B------:R-:W-:Y:S05]  /*4940*/  @!P0 EXIT ;  /* 0x000000000000894d */ /* 0x000fea0003800000 */
[----:B------:R-:W-:Y:S01]  /*4950*/  BAR.SYNC.DEFER_BLOCKING 0x6, 0xa0 ;  /* 0x0182800000007b1d */ /* 0x000fe20000010000 */
[C---:B------:R-:W-:Y:S01]  /*4960*/  IMAD.SHL.U32 R3, R108.reuse, 0x40, RZ ;  /* 0x000000406c037824 */ /* 0x040fe200078e00ff */
[C---:B------:R-:W-:Y:S01]  /*4970*/  LOP3.LUT R110, R108.reuse, 0x60, RZ, 0xc0, !PT ;  /* 0x000000606c6e7812 */ /* 0x040fe200078ec0ff */
[C---:B------:R-:W-:Y:S01]  /*4980*/  IMAD.SHL.U32 R100, R108.reuse, 0x20, RZ ;  /* 0x000000206c647824 */ /* 0x040fe200078e00ff */
[----:B------:R-:W-:Y:S01]  /*4990*/  CS2R R106, SRZ ;  /* 0x00000000006a7805 */ /* 0x000fe2000001ff00 */
[C---:B------:R-:W-:Y:S01]  /*49a0*/  IMAD.SHL.U32 R4, R108.reuse, 0x2, RZ ;  /* 0x000000026c047824 */ /* 0x040fe200078e00ff */
[----:B------:R-:W-:Y:S02]  /*49b0*/  UMOV UR49, 0x400 ;  /* 0x0000040000317882 */ /* 0x000fe40000000000 */
[----:B------:R-:W1:Y:S01]  /*49c0*/  LDC R99, c[0x0][0x370] ;  /* 0x0000dc00ff637b82 */ /* 0x000e620000000800 */
[----:B------:R-:W-:Y:S01]  /*49d0*/  ULEA UR49, UR37, UR49, 0x18 ;  /* 0x0000003125317291 */ /* 0x000fe2000f8ec0ff */
[----:B------:R-:W-:Y:S01]  /*49e0*/  LOP3.LUT R2, R3, 0x180, RZ, 0xc0, !PT ;  /* 0x0000018003027812 */ /* 0x000fe200078ec0ff */
[----:B------:R-:W-:Y:S01]  /*49f0*/  IMAD.U32 R46, R108, 0x10000, RZ ;  /* 0x000100006c2e7824 */ /* 0x000fe200078e00ff */
[----:B------:R-:W-:Y:S01]  /*4a00*/  LOP3.LUT R100, R100, 0xc00, RZ, 0xc0, !PT ;  /* 0x00000c0064647812 */ /* 0x000fe200078ec0ff */
[----:B------:R-:W-:Y:S01]  /*4a10*/  UIADD3 UR4, UPT, UPT, UR49, 0x4200, URZ ;  /* 0x0000420031047890 */ /* 0x000fe2000fffe0ff */
[----:B------:R-:W-:Y:S01]  /*4a20*/  LOP3.LUT R4, R2, 0x20, R4, 0xf8, !PT ;  /* 0x0000002002047812 */ /* 0x000fe200078ef804 */
[----:B------:R-:W-:Y:S01]  /*4a30*/  IMAD.SHL.U32 R2, R108, 0x8, RZ ;  /* 0x000000086c027824 */ /* 0x000fe200078e00ff */
[----:B------:R-:W2:Y:S01]  /*4a40*/  LDC R42, c[0x0][0xb0c] ;  /* 0x0002c300ff2a7b82 */ /* 0x000ea20000000800 */
[----:B------:R-:W-:Y:S01]  /*4a50*/  LOP3.LUT R100, R100, 0x40, R3, 0xf8, !PT ;  /* 0x0000004064647812 */ /* 0x000fe200078ef803 */
[----:B------:R-:W-:Y:S01]  /*4a60*/  IMAD.MOV.U32 R45, RZ, RZ, RZ ;  /* 0x000000ffff2d7224 */ /* 0x000fe200078e00ff */
[----:B------:R-:W-:Y:S01]  /*4a70*/  LOP3.LUT R46, R46, 0x600000, RZ, 0xc0, !PT ;  /* 0x006000002e2e7812 */ /* 0x000fe200078ec0ff */
[----:B------:R-:W-:Y:S01]  /*4a80*/  IMAD.MOV.U32 R112, RZ, RZ, RZ ;  /* 0x000000ffff707224 */ /* 0x000fe200078e00ff */
[----:B------:R-:W-:-:S02]  /*4a90*/  LOP3.LUT R108, R108, 0x2, RZ, 0xc0, !PT ;  /* 0x000000026c6c7812 */ /* 0x000fc400078ec0ff */
[----:B------:R-:W-:Y:S02]  /*4aa0*/  CS2R R104, SRZ ;  /* 0x0000000000687805 */ /* 0x000fe4000001ff00 */
[----:B------:R-:W-:Y:S01]  /*4ab0*/  LOP3.LUT R2, R4, 0x30, R2, 0x78, !PT ;  /* 0x0000003004027812 */ /* 0x000fe200078e7802 */
[----:B------:R-:W4:Y:S01]  /*4ac0*/  LDC R97, c[0x0][0xb20] ;  /* 0x0002c800ff617b82 */ /* 0x000f220000000800 */
[----:B------:R-:W3:Y:S01]  /*4ad0*/  LDS R0, [UR49+0x140] ;  /* 0x00014031ff007984 */ /* 0x000ee20008000800 */
[----:B------:R-:W-:Y:S01]  /*4ae0*/  LOP3.LUT R100, R100, 0x200, R3, 0xf8, !PT ;  /* 0x0000020064647812 */ /* 0x000fe200078ef803 */
[----:B------:R-:W-:Y:S01]  /*4af0*/  IMAD.MOV R102, RZ, RZ, -R108 ;  /* 0x000000ffff667224 */ /* 0x000fe200078e0a6c */
[----:B------:R-:W1:Y:S01]  /*4b00*/  LDCU.64 UR52, c[0x0][0x348] ;  /* 0x00006900ff3477ac */ /* 0x000e620008000a00 */
[----:B------:R-:W-:Y:S01]  /*4b10*/  IMAD.U32 R109, RZ, RZ, UR4 ;  /* 0x00000004ff6d7e24 */ /* 0x000fe2000f8e00ff */
[----:B------:R-:W-:Y:S02]  /*4b20*/  LOP3.LUT R100, R100, R2, RZ, 0xfc, !PT ;  /* 0x0000000264647212 */ /* 0x000fe400078efcff */
[----:B------:R-:W1:Y:S01]  /*4b30*/  LDC R41, c[0x0][0xb30] ;  /* 0x0002cc00ff297b82 */ /* 0x000e620000000800 */
[----:B------:R-:W1:Y:S01]  /*4b40*/  LDCU.64 UR38, c[0x0][0x888] ;  /* 0x00011100ff2677ac */ /* 0x000e620008000a00 */
[----:B------:R-:W1:Y:S06]  /*4b50*/  LDCU.64 UR44, c[0x0][0x890] ;  /* 0x00011200ff2c77ac */ /* 0x000e6c0008000a00 */
[----:B------:R-:W1:Y:S01]  /*4b60*/  LDC.64 R92, c[0x0][0xb10] ;  /* 0x0002c400ff5c7b82 */ /* 0x000e620000000a00 */
[----:B------:R-:W-:-:S07]  /*4b70*/  UIADD3 UR48, UPT, UPT, UR49, 0x200, URZ ;  /* 0x0000020031307890 */ /* 0x000fce000fffe0ff */
[----:B------:R-:W1:Y:S08]  /*4b80*/  LDC.64 R38, c[0x0][0xb18] ;  /* 0x0002c600ff267b82 */ /* 0x000e700000000a00 */
[----:B------:R-:W1:Y:S08]  /*4b90*/  LDC.64 R36, c[0x0][0xb28] ;  /* 0x0002ca00ff247b82 */ /* 0x000e700000000a00 */
[----:B------:R-:W1:Y:S01]  /*4ba0*/  LDC.64 R90, c[0x0][0x8b0] ;  /* 0x00022c00ff5a7b82 */ /* 0x000e620000000a00 */
[----:B---3--:R-:W-:-:S07]  /*4bb0*/  IMAD.IADD R46, R0, 0x1, R46 ;  /* 0x00000001002e7824 */ /* 0x008fce00078e022e */
[----:B------:R-:W3:Y:S08]  /*4bc0*/  LDC.64 R88, c[0x0][0x8a8] ;  /* 0x00022a00ff587b82 */ /* 0x000ef00000000a00 */
[----:B--2-4-:R-:W1:Y:S02]  /*4bd0*/  LDC R98, c[0x0][0x374] ;  /* 0x0000dd00ff627b82 */ /* 0x014e640000000800 */
.L_x_124:
[----:B------:R-:W-:Y:S02]  /*4be0*/  LEA R0, R112, UR49, 0x3 ;  /* 0x0000003170007c11 */ /* 0x000fe4000f8e18ff */
[----:B------:R-:W-:Y:S02]  /*4bf0*/  SHF.L.U32 R2, R106, 0x1f, RZ ;  /* 0x0000001f6a027819 */ /* 0x000fe400000006ff */
[----:B------:R-:W-:Y:S02]  /*4c00*/  LEA R16, R112, UR49, 0x4 ;  /* 0x0000003170107c11 */ /* 0x000fe4000f8e20ff */
[----:B------:R-:W2:Y:S02]  /*4c10*/  SYNCS.PHASECHK.TRANS64.TRYWAIT P0, [R0+URZ+0x90], R2 ;  /* 0x00009002000075a7 */ /* 0x000ea400080011ff */
[----:B-12---:R-:W-:Y:S05]  /*4c20*/  @!P0 BRA `(.L_x_83) ;  /* 0x0000004c00288947 */ /* 0x006fea0003800000 */
.L_x_168:
[----:B------:R-:W4:Y:S01]  /*4c30*/  LDC.64 R10, c[0x0][0xb10] ;  /* 0x0002c400ff0a7b82 */ /* 0x000f220000000a00 */
[----:B------:R-:W3:Y:S01]  /*4c40*/  LDS.128 R16, [R16+0x120] ;  /* 0x0001200010107984 */ /* 0x000ee20000000c00 */
[----:B-1----:R-:W-:Y:S01]  /*4c50*/  ISETP.NE.AND P1, PT, R41, 0x1, PT ;  /* 0x000000012900780c */ /* 0x002fe20003f25270 */
[----:B--2---:R-:W-:Y:S01]  /*4c60*/  VIADD R0, R0, 0xa0 ;  /* 0x000000a000007836 */ /* 0x004fe20000000000 */
[----:B------:R-:W-:Y:S04]  /*4c70*/  ISETP.GE.AND P0, PT, R40, 0x1, PT ;  /* 0x000000012800780c */ /* 0x000fe80003f06270 */
[----:B------:R-:W1:Y:S01]  /*4c80*/  LDC.64 R8, c[0x0][0xb18] ;  /* 0x0002c600ff087b82 */ /* 0x000e620000000a00 */
[----:B------:R-:W-:Y:S01]  /*4c90*/  PRMT R0, RZ, 0x654, R0 ;  /* 0x00000654ff007816 */ /* 0x000fe20000000000 */
[----:B------:R-:W-:Y:S01]  /*4ca0*/  @!PT LDS RZ, [RZ] ;  /* 0x00000000fffff984 */ /* 0x000fe20000000800 */
[----:B------:R-:W-:Y:S01]  /*4cb0*/  @!PT LDS RZ, [RZ] ;  /* 0x00000000fffff984 */ /* 0x000fe20000000800 */
[----:B------:R-:W-:Y:S01]  /*4cc0*/  @!PT LDS RZ, [RZ] ;  /* 0x00000000fffff984 */ /* 0x000fe20000000800 */
[----:B------:R-:W-:Y:S01]  /*4cd0*/  @!PT LDS RZ, [RZ] ;  /* 0x00000000fffff984 */ /* 0x000fe20000000800 */
[----:B------:R2:W-:Y:S06]  /*4ce0*/  MEMBAR.ALL.CTA ;  /* 0x0000000000007992 */ /* 0x0005ec0000008000 */
[----:B--2---:R-:W2:Y:S01]  /*4cf0*/  FENCE.VIEW.ASYNC.S ;  /* 0x00000000000073c6 */ /* 0x004ea20000000000 */
[----:B------:R-:W1:Y:S08]  /*4d00*/  @!P1 LDC R12, c[0x0][0xb20] ;  /* 0x0002c800ff0c9b82 */ /* 0x000e700000000800 */
[----:B------:R-:W1:Y:S01]  /*4d10*/  @!P1 LDC R7, c[0x0][0xb0c] ;  /* 0x0002c300ff079b82 */ /* 0x000e620000000800 */
[----:B--2---:R2:W-:Y:S01]  /*4d20*/  SYNCS.ARRIVE.TRANS64.RED.A1T0 RZ, [R0+URZ], RZ ;  /* 0x000000ff00ff79a7 */ /* 0x0045e200081004ff */
[----:B---3--:R-:W-:Y:S04]  /*4d30*/  LOP3.LUT P4, RZ, R18, 0x1, RZ, 0xc0, !PT ;  /* 0x0000000112ff7812 */ /* 0x008fe8000788c0ff */
[----:B------:R-:W-:Y:S09]  /*4d40*/  P2R R111, PR, RZ, 0x10 ;  /* 0x00000010ff6f7803 */ /* 0x000ff20000000000 */
[----:B------:R-:W-:Y:S02]  /*4d50*/  @P4 MOV R44, R16 ;  /* 0x00000010002c4202 */ /* 0x000fe40000000f00 */
[----:B------:R-:W-:Y:S01]  /*4d60*/  @P4 LOP3.LUT R43, R17, 0xffff, RZ, 0xc0, !PT ;  /* 0x0000ffff112b4812 */ /* 0x000fe200078ec0ff */
[----:B--2-4-:R-:W-:Y:S06]  /*4d70*/  @!P0 BRA `(.L_x_84) ;  /* 0x0000000000a48947 */ /* 0x014fec0003800000 */
[----:B------:R-:W-:Y:S01]  /*4d80*/  IMAD.HI.U32 R0, R98, R39, RZ ;  /* 0x0000002762007227 */ /* 0x000fe200078e00ff */
[----:B------:R-:W-:Y:S02]  /*4d90*/  ISETP.NE.AND P0, PT, R38, 0x1, PT ;  /* 0x000000012600780c */ /* 0x000fe40003f05270 */
[----:B------:R-:W-:Y:S01]  /*4da0*/  ISETP.NE.AND P2, PT, R40, 0x1, PT ;  /* 0x000000012800780c */ /* 0x000fe20003f45270 */
[----:B------:R-:W-:Y:S01]  /*4db0*/  IMAD.HI.U32 R4, R99, R92, RZ ;  /* 0x0000005c63047227 */ /* 0x000fe200078e00ff */
[----:B------:R-:W-:Y:S02]  /*4dc0*/  SHF.R.U32.HI R0, RZ, R97, R0 ;  /* 0x00000061ff007219 */ /* 0x000fe40000011600 */
[----:B------:R-:W-:Y:S01]  /*4dd0*/  ISETP.NE.AND P3, PT, R42, 0x1, PT ;  /* 0x000000012a00780c */ /* 0x000fe20003f65270 */
[----:B------:R-:W-:Y:S01]  /*4de0*/  IMAD.HI.U32 R6, R43, R39, RZ ;  /* 0x000000272b067227 */ /* 0x000fe200078e00ff */
[-C--:B------:R-:W-:Y:S02]  /*4df0*/  SHF.R.U32.HI R4, RZ, R93.reuse, R4 ;  /* 0x0000005dff047219 */ /* 0x080fe40000011604 */
[----:B------:R-:W-:Y:S01]  /*4e00*/  SEL R0, R98, R0, !P0 ;  /* 0x0000000062007207 */ /* 0x000fe20004000000 */
[----:B------:R-:W-:Y:S01]  /*4e10*/  IMAD.HI.U32 R5, R44, R92, RZ ;  /* 0x0000005c2c057227 */ /* 0x000fe200078e00ff */
[----:B------:R-:W-:Y:S03]  /*4e20*/  SEL R4, R99, R4, !P3 ;  /* 0x0000000463047207 */ /* 0x000fe60005800000 */
[-C--:B------:R-:W-:Y:S01]  /*4e30*/  IMAD.HI.U32 R3, R0, R36.reuse, RZ ;  /* 0x0000002400037227 */ /* 0x080fe200078e00ff */
[----:B------:R-:W-:Y:S03]  /*4e40*/  SHF.R.U32.HI R5, RZ, R93, R5 ;  /* 0x0000005dff057219 */ /* 0x000fe60000011605 */
[----:B------:R-:W-:Y:S01]  /*4e50*/  IMAD.HI.U32 R2, R4, R36, RZ ;  /* 0x0000002404027227 */ /* 0x000fe200078e00ff */
[----:B------:R-:W-:Y:S02]  /*4e60*/  @P2 SHF.R.U32.HI R0, RZ, R37, R3 ;  /* 0x00000025ff002219 */ /* 0x000fe40000011603 */
[----:B------:R-:W-:Y:S02]  /*4e70*/  SHF.R.U32.HI R3, RZ, R97, R6 ;  /* 0x00000061ff037219 */ /* 0x000fe40000011606 */
[----:B------:R-:W-:Y:S01]  /*4e80*/  @P2 SHF.R.U32.HI R4, RZ, R37, R2 ;  /* 0x00000025ff042219 */ /* 0x000fe20000011602 */
[----:B------:R-:W-:Y:S01]  /*4e90*/  IMAD R0, R40, R0, RZ ;  /* 0x0000000028007224 */ /* 0x000fe200078e02ff */
[----:B------:R-:W-:Y:S02]  /*4ea0*/  SEL R3, R43, R3, !P0 ;  /* 0x000000032b037207 */ /* 0x000fe40004000000 */
[----:B------:R-:W-:Y:S01]  /*4eb0*/  SEL R2, R44, R5, !P3 ;  /* 0x000000052c027207 */ /* 0x000fe20005800000 */
[----:B------:R-:W-:Y:S01]  /*4ec0*/  IMAD R5, R40, R4, RZ ;  /* 0x0000000428057224 */ /* 0x000fe200078e02ff */
[C---:B------:R-:W-:Y:S01]  /*4ed0*/  ISETP.GE.AND P0, PT, R3.reuse, R0, PT ;  /* 0x000000000300720c */ /* 0x040fe20003f06270 */
[C---:B------:R-:W-:Y:S03]  /*4ee0*/  IMAD.HI.U32 R0, R3.reuse, R36, RZ ;  /* 0x0000002403007227 */ /* 0x040fe600078e00ff */
[C---:B------:R-:W-:Y:S02]  /*4ef0*/  ISETP.GE.OR P0, PT, R2.reuse, R5, P0 ;  /* 0x000000050200720c */ /* 0x040fe40000706670 */
[----:B------:R-:W-:Y:S04]  /*4f00*/  SHF.R.U32.HI R0, RZ, R37, R0 ;  /* 0x00000025ff007219 */ /* 0x000fe80000011600 */
[C---:B------:R-:W-:Y:S05]  /*4f10*/  SEL R6, R3.reuse, R0, !P2 ;  /* 0x0000000003067207 */ /* 0x040fea0005000000 */
        /* <DEDUP_REMOVED lines=14> */
[----:B------:R-:W-:Y:S07]  /*5000*/  IMAD R43, R3, R38, R43 ;  /* 0x00000026032b7224 */ /* 0x000fee00078e022b */
.L_x_84:
[----:B-1----:R-:W-:Y:S01]  /*5010*/  @!P1 ISETP.NE.AND P0, PT, R8, 0x1, PT ;  /* 0x000000010800980c */ /* 0x002fe20003f05270 */
[----:B------:R-:W-:Y:S01]  /*5020*/  @!P1 IMAD.HI.U32 R0, R44, R10, RZ ;  /* 0x0000000a2c009227 */ /* 0x000fe200078e00ff */
[----:B------:R-:W-:Y:S01]  /*5030*/  @!P1 ISETP.NE.AND P2, PT, R7, 0x1, PT ;  /* 0x000000010700980c */ /* 0x000fe20003f45270 */
[----:B------:R-:W-:Y:S01]  /*5040*/  ULOP3.LUT UP0, URZ, UR48, 0x1b0, URZ, 0xc0, !UPT ;  /* 0x000001b030ff7892 */ /* 0x000fe2000f80c0ff */
[----:B------:R-:W-:Y:S01]  /*5050*/  R2UR UR42, R15 ;  /* 0x000000000f2a72ca */ /* 0x000fe200000e0000 */
[C---:B------:R-:W-:Y:S01]  /*5060*/  @!P1 IMAD.HI.U32 R2, R43.reuse, R9, RZ ;  /* 0x000000092b029227 */ /* 0x040fe200078e00ff */
[----:B------:R-:W-:Y:S02]  /*5070*/  @!P1 SHF.R.U32.HI R0, RZ, R11, R0 ;  /* 0x0000000bff009219 */ /* 0x000fe40000011600 */
[----:B------:R-:W-:Y:S01]  /*5080*/  R2UR UR41, R14 ;  /* 0x000000000e2972ca */ /* 0x000fe200000e0000 */
[----:B------:R-:W-:Y:S01]  /*5090*/  VIADD R112, R112, 0x1 ;  /* 0x0000000170707836 */ /* 0x000fe20000000000 */
[----:B------:R-:W-:Y:S02]  /*50a0*/  @!P1 SHF.R.U32.HI R2, RZ, R12, R2 ;  /* 0x0000000cff029219 */ /* 0x000fe40000011602 */
[----:B------:R-:W-:Y:S02]  /*50b0*/  @!P1 SEL R3, R44, R0, !P2 ;  /* 0x000000002c039207 */ /* 0x000fe40005000000 */
[----:B------:R-:W-:Y:S02]  /*50c0*/  @!P1 SEL R2, R43, R2, !P0 ;  /* 0x000000022b029207 */ /* 0x000fe40004000000 */
[----:B------:R-:W-:Y:S01]  /*50d0*/  @P4 SHF.R.U32.HI R103, RZ, 0x10, R17 ;  /* 0x00000010ff674819 */ /* 0x000fe20000011611 */
[----:B------:R-:W-:Y:S02]  /*50e0*/  USHF.L.U32 UR42, UR42, 0x6, URZ ;  /* 0x000000062a2a7899 */ /* 0x000fe400080006ff */
[----:B------:R-:W-:Y:S02]  /*50f0*/  @!P1 IMAD.IADD R0, R2, 0x1, -R3 ;  /* 0x0000000102009824 */ /* 0x000fe400078e0a03 */
[----:B------:R-:W-:Y:S01]  /*5100*/  @!P1 IMAD.IADD R2, R3, 0x1, -R2 ;  /* 0x0000000103029824 */ /* 0x000fe200078e0a02 */
[----:B------:R-:W-:Y:S01]  /*5110*/  USHF.L.U32 UR41, UR41, 0x8, URZ ;  /* 0x0000000829297899 */ /* 0x000fe200080006ff */
[----:B------:R-:W-:Y:S02]  /*5120*/  @!P1 IMAD R44, R0, R7, R44 ;  /* 0x00000007002c9224 */ /* 0x000fe400078e022c */
[----:B------:R-:W-:Y:S01]  /*5130*/  @!P1 IMAD R43, R2, R8, R43 ;  /* 0x00000008022b9224 */ /* 0x000fe200078e022b */
[----:B------:R-:W-:Y:S08]  /*5140*/  BRA.U !UP0, `(.L_x_85) ;  /* 0x0000000108407547 */ /* 0x000ff0000b800000 */
[----:B------:R-:W1:Y:S01]  /*5150*/  LDCU.64 UR8, c[0x4][0x88] ;  /* 0x01001100ff0877ac */ /* 0x000e620008000a00 */
[----:B------:R-:W-:Y:S01]  /*5160*/  MOV R3, 0x0 ;  /* 0x0000000000037802 */ /* 0x000fe20000000f00 */
[----:B------:R-:W-:Y:S02]  /*5170*/  HFMA2 R12, -RZ, RZ, 0, 5.9604644775390625e-08 ;  /* 0x00000001ff0c7431 */ /* 0x000fe400000001ff */
[----:B------:R-:W-:Y:S02]  /*5180*/  IMAD.MOV.U32 R8, RZ, RZ, 0x70 ;  /* 0x00000070ff087424 */ /* 0x000fe400078e00ff */
[----:B------:R-:W-:Y:S01]  /*5190*/  IMAD.MOV.U32 R13, RZ, RZ, RZ ;  /* 0x000000ffff0d7224 */ /* 0x000fe200078e00ff */
[----:B------:R-:W2:Y:S01]  /*51a0*/  LDCU.64 UR6, c[0x4][0x90] ;  /* 0x01001200ff0677ac */ /* 0x000ea20008000a00 */
[----:B------:R-:W3:Y:S01]  /*51b0*/  LDC.64 R2, c[0x4][R3] ;  /* 0x0100000003027b82 */ /* 0x000ee20000000a00 */
[----:B------:R-:W4:Y:S01]  /*51c0*/  LDCU.64 UR4, c[0x4][0x8] ;  /* 0x01000100ff0477ac */ /* 0x000f220008000a00 */
[----:B-1----:R-:W-:Y:S01]  /*51d0*/  MOV R5, UR9 ;  /* 0x0000000900057c02 */ /* 0x002fe20008000f00 */
[----:B------:R-:W-:Y:S01]  /*51e0*/  IMAD.U32 R4, RZ, RZ, UR8 ;  /* 0x00000008ff047e24 */ /* 0x000fe2000f8e00ff */
[----:B--2---:R-:W-:Y:S01]  /*51f0*/  MOV R7, UR7 ;  /* 0x0000000700077c02 */ /* 0x004fe20008000f00 */
[----:B------:R-:W-:Y:S01]  /*5200*/  IMAD.U32 R6, RZ, RZ, UR6 ;  /* 0x00000006ff067e24 */ /* 0x000fe2000f8e00ff */
[----:B----4-:R-:W-:Y:S01]  /*5210*/  MOV R11, UR5 ;  /* 0x00000005000b7c02 */ /* 0x010fe20008000f00 */
[----:B------:R-:W-:Y:S02]  /*5220*/  IMAD.U32 R10, RZ, RZ, UR4 ;  /* 0x00000004ff0a7e24 */ /* 0x000fe4000f8e00ff */
[----:B------:R-:W-:Y:S07]  /*5230*/  LEPC R20, `(.L_x_85) ;  /* 0x000000001014794e */ /* 0x000fee0000000000 */
[----:B---3-5:R-:W-:Y:S05]  /*5240*/  CALL.ABS.NOINC R2 ;  /* 0x0000000002007343 */ /* 0x028fea0003c00000 */
.L_x_85:
[----:B------:R-:W-:Y:S01]  /*5250*/  LOP3.LUT P0, RZ, R109, 0x1b0, RZ, 0xc0, !PT ;  /* 0x000001b06dff7812 */ /* 0x000fe2000780c0ff */
[----:B------:R-:W-:Y:S11]  /*5260*/  BSSY.RECONVERGENT B6, `(.L_x_86) ;  /* 0x0000013000067945 */ /* 0x000ff60003800200 */
[----:B------:R-:W-:Y:S01]  /*5270*/  @!UPT UIADD3 URZ, UPT, UPT, URZ, URZ, URZ ;  /* 0x000000fffffff290 */ /* 0x000fe2000fffe0ff */
[----:B------:R-:W-:Y:S05]  /*5280*/  @!P0 BRA `(.L_x_87) ;  /* 0x0000000000408947 */ /* 0x000fea0003800000 */
        /* <DEDUP_REMOVED lines=16> */
.L_x_87:
[----:B------:R-:W-:Y:S05]  /*5390*/  BSYNC.RECONVERGENT B6 ;  /* 0x0000000000067941 */ /* 0x000fea0003800200 */
.L_x_86:
[----:B------:R-:W-:Y:S01]  /*53a0*/  ISETP.NE.U32.AND P4, PT, R90, RZ, PT ;  /* 0x000000ff5a00720c */ /* 0x000fe20003f85070 */
[----:B------:R-:W-:Y:S01]  /*53b0*/  UISETP.NE.AND UP2, UPT, UR50, URZ, UPT ;  /* 0x000000ff3200728c */ /* 0x000fe2000bf45270 */
[----:B------:R-:W-:Y:S01]  /*53c0*/  ISETP.NE.U32.AND P2, PT, RZ, UR38, PT ;  /* 0x00000026ff007c0c */ /* 0x000fe2000bf45070 */
[----:B------:R-:W-:Y:S01]  /*53d0*/  UISETP.NE.U32.AND UP1, UPT, UR44, URZ, UPT ;  /* 0x000000ff2c00728c */ /* 0x000fe2000bf25070 */
[----:B------:R-:W-:Y:S01]  /*53e0*/  ISETP.NE.AND.EX P4, PT, R91, RZ, PT, P4 ;  /* 0x000000ff5b00720c */ /* 0x000fe20003f85340 */
[----:B------:R-:W-:Y:S01]  /*53f0*/  UPLOP3.LUT UP0, UPT, UPT, UPT, UPT, 0x40, 0x4 ;  /* 0x000000000004789c */ /* 0x000fe20003f0e870 */
[----:B------:R-:W-:Y:S01]  /*5400*/  ISETP.NE.AND.EX P2, PT, RZ, UR39, PT, P2 ;  /* 0x00000027ff007c0c */ /* 0x000fe2000bf45320 */
[----:B------:R-:W-:Y:S01]  /*5410*/  UISETP.NE.AND.EX UP1, UPT, UR45, URZ, UPT, UP1 ;  /* 0x000000ff2d00728c */ /* 0x000fe2000bf25310 */
[----:B------:R-:W-:Y:S04]  /*5420*/  PLOP3.LUT P1, PT, PT, PT, UP2, 0x80, 0x8 ;  /* 0x000000000008781c */ /* 0x000fe80003f2f028 */
[----:B------:R-:W-:Y:S06]  /*5430*/  @UP2 UPLOP3.LUT UP0, UPT, UPT, UPT, UP1, 0x80, 0x8 ;  /* 0x000000000008289c */ /* 0x000fec0003f0f010 */
[----:B------:R-:W-:Y:S01]  /*5440*/  PLOP3.LUT P0, PT, PT, PT, UP0, 0x80, 0x8 ;  /* 0x000000000008781c */ /* 0x000fe20003f0f008 */
[----:B------:R-:W-:Y:S01]  /*5450*/  @!UPT UIADD3 URZ, UPT, UPT, URZ, URZ, URZ ;  /* 0x000000fffffff290 */ /* 0x000fe2000fffe0ff */
[----:B------:R-:W-:Y:S11]  /*5460*/  BRA.U !UP1, `(.L_x_88) ;  /* 0x0000000109387547 */ /* 0x000ff6000b800000 */
[----:B------:R-:W-:Y:S01]  /*5470*/  UISETP.NE.U32.AND UP0, UPT, UR38, URZ, UPT ;  /* 0x000000ff2600728c */ /* 0x000fe2000bf05070 */
[----:B------:R-:W-:Y:S02]  /*5480*/  HFMA2 R0, -RZ, RZ, 0, 5.9604644775390625e-08 ;  /* 0x00000001ff007431 */ /* 0x000fe400000001ff */
[----:B------:R-:W-:Y:S01]  /*5490*/  IMAD.MOV.U32 R96, RZ, RZ, 0x1 ;  /* 0x00000001ff607424 */ /* 0x000fe200078e00ff */
[----:B------:R-:W-:Y:S06]  /*54a0*/  UISETP.NE.AND.EX UP0, UPT, UR39, URZ, UPT, UP0 ;  /* 0x000000ff2700728c */ /* 0x000fec000bf05300 */
[----:B------:R-:W-:Y:S05]  /*54b0*/  PLOP3.LUT P3, PT, PT, PT, UP0, 0x80, 0x8 ;  /* 0x000000000008781c */ /* 0x000fea0003f6f008 */
[----:B------:R-:W1:Y:S01]  /*54c0*/  @UP0 LDCU.64 UR6, c[0x0][0x888] ;  /* 0x00011100ff0607ac */ /* 0x000e620008000a00 */
[----:B------:R-:W-:Y:S07]  /*54d0*/  @UP0 UIMAD UR4, UR36, UR44, URZ ;  /* 0x0000002c240402a4 */ /* 0x000fee000f8e02ff */
[----:B------:R-:W-:Y:S01]  /*54e0*/  @!P3 PRMT R96, R0, 0x7610, R96 ;  /* 0x000076100060b816 */ /* 0x000fe20000000060 */
[----:B-1----:R-:W-:Y:S03]  /*54f0*/  @UP0 UIMAD.WIDE UR6, UR4, 0x4, UR6 ;  /* 0x00000004040608a5 */ /* 0x002fe6000f8e0206 */
[----:B------:R-:W1:Y:S03]  /*5500*/  @!UP0 LDCU UR4, c[0x0][0x880] ;  /* 0x00011000ff0487ac */ /* 0x000e660008000800 */
[----:B------:R-:W-:Y:S01]  /*5510*/  IMAD.U32 R2, RZ, RZ, UR6 ;  /* 0x00000006ff027e24 */ /* 0x000fe2000f8e00ff */
[----:B------:R-:W-:Y:S05]  /*5520*/  MOV R3, UR7 ;  /* 0x0000000700037c02 */ /* 0x000fea0008000f00 */
[----:B-----5:R2:W5:Y:S02]  /*5530*/  @P3 LDG.E R49, desc[UR46][R2.64] ;  /* 0x0000002e02313981 */ /* 0x020564000c1e1900 */
[----:B-12---:R-:W-:Y:S02]  /*5540*/  @!P3 IMAD.U32 R49, RZ, RZ, UR4 ;  /* 0x00000004ff31be24 */ /* 0x006fe4000f8e00ff */
.L_x_88:
[----:B------:R-:W-:Y:S05]  /*5550*/  @!P4 BRA `(.L_x_89) ;  /* 0x000000000020c947 */ /* 0x000fea0003800000 */
[----:B------:R-:W-:Y:S04]  /*5560*/  ISETP.NE.U32.AND P3, PT, R88, RZ, PT ;  /* 0x000000ff5800720c */ /* 0x000fe80003f65070 */
[----:B------:R-:W-:Y:S11]  /*5570*/  ISETP.NE.AND.EX P3, PT, R89, RZ, PT, P3 ;  /* 0x000000ff5900720c */ /* 0x000ff60003f65330 */
[----:B------:R-:W-:Y:S02]  /*5580*/  @!UPT UIADD3 URZ, UPT, UPT, URZ, URZ, URZ ;  /* 0x000000fffffff290 */ /* 0x000fe4000fffe0ff */
[----:B------:R-:W1:Y:S01]  /*5590*/  @P3 LDC.64 R2, c[0x0][0x8a8] ;  /* 0x00022a00ff023b82 */ /* 0x000e620000000a00 */
[----:B------:R-:W-:Y:S04]  /*55a0*/  @P3 IMAD R0, R90, UR36, RZ ;  /* 0x000000245a003c24 */ /* 0x000fe8000f8e02ff */
[----:B-1----:R-:W-:Y:S05]  /*55b0*/  @P3 IMAD.WIDE R2, R0, 0x4, R2 ;  /* 0x0000000400023825 */ /* 0x002fea00078e0202 */
[----:B-----5:R1:W5:Y:S02]  /*55c0*/  @P3 LDG.E R47, desc[UR46][R2.64] ;  /* 0x0000002e022f3981 */ /* 0x020364000c1e1900 */
[----:B-1----:R-:W2:Y:S02]  /*55d0*/  @!P3 LDC R47, c[0x0][0x8a0] ;  /* 0x00022800ff2fbb82 */ /* 0x002ea40000000800 */
.L_x_89:
[----:B-----5:R-:W-:Y:S01]  /*55e0*/  FSETP.NEU.AND P4, PT, R49, RZ, PT ;  /* 0x000000ff3100720b */ /* 0x020fe20003f8d000 */
[----:B------:R-:W-:Y:S01]  /*55f0*/  BSSY B1, `(.L_x_90) ;  /* 0x0000042000017945 */ /* 0x000fe20003800000 */
[----:B------:R-:W-:Y:S01]  /*5600*/  SEL R5, RZ, 0xffffffff, P2 ;  /* 0xffffffffff057807 */ /* 0x000fe20001000000 */
[----:B------:R-:W-:Y:S01]  /*5610*/  IMAD.MOV.U32 R115, RZ, RZ, 0x1 ;  /* 0x00000001ff737424 */ /* 0x000fe200078e00ff */
[----:B------:R-:W-:Y:S02]  /*5620*/  LOP3.LUT P3, RZ, R96, 0xff, RZ, 0xc0, !PT ;  /* 0x000000ff60ff7812 */ /* 0x000fe4000786c0ff */
[----:B------:R-:W-:Y:S02]  /*5630*/  CS2R R86, SRZ ;  /* 0x0000000000567805 */ /* 0x000fe4000001ff00 */
[----:B------:R-:W-:Y:S02]  /*5640*/  @P1 SEL R0, RZ, 0xffffffff, P4 ;  /* 0xffffffffff001807 */ /* 0x000fe40002000000 */
[----:B------:R-:W-:Y:S02]  /*5650*/  CS2R R84, SRZ ;  /* 0x0000000000547805 */ /* 0x000fe4000001ff00 */
[----:B------:R-:W-:Y:S02]  /*5660*/  LEA R2, R105, UR49, 0x3 ;  /* 0x0000003169027c11 */ /* 0x000fe4000f8e18ff */
[----:B------:R-:W-:Y:S02]  /*5670*/  CS2R R82, SRZ ;  /* 0x0000000000527805 */ /* 0x000fe4000001ff00 */
[----:B------:R-:W-:Y:S02]  /*5680*/  @P0 SEL R0, R5, R0, !P3 ;  /* 0x0000000005000207 */ /* 0x000fe40005800000 */
[----:B------:R-:W-:Y:S02]  /*5690*/  CS2R R80, SRZ ;  /* 0x0000000000507805 */ /* 0x000fe4000001ff00 */
[----:B------:R-:W-:Y:S02]  /*56a0*/  LEA R113, R45, UR49, 0x3 ;  /* 0x000000312d717c11 */ /* 0x000fe4000f8e18ff */
[----:B------:R-:W-:Y:S02]  /*56b0*/  @P1 LOP3.LUT R0, R0, 0x1, RZ, 0xc0, !PT ;  /* 0x0000000100001812 */ /* 0x000fe400078ec0ff */
[----:B------:R-:W-:Y:S02]  /*56c0*/  SHF.L.U32 R3, R107, 0x1f, RZ ;  /* 0x0000001f6b037819 */ /* 0x000fe400000006ff */
[----:B------:R-:W-:Y:S02]  /*56d0*/  ISETP.NE.U32.OR P6, PT, R0, 0x1, !P1 ;  /* 0x000000010000780c */ /* 0x000fe40004fc5470 */
[----:B------:R-:W-:Y:S02]  /*56e0*/  PLOP3.LUT P2, PT, PT, PT, UP1, 0x80, 0x8 ;  /* 0x000000000008781c */ /* 0x000fe40003f4f018 */
[----:B------:R-:W-:Y:S02]  /*56f0*/  LEA.HI R48, R45, R45, RZ, 0x1 ;  /* 0x0000002d2d307211 */ /* 0x000fe400078f08ff */
[----:B------:R-:W-:Y:S02]  /*5700*/  SEL R4, RZ, 0xffffffff, P4 ;  /* 0xffffffffff047807 */ /* 0x000fe40002000000 */
[----:B------:R-:W-:Y:S05]  /*5710*/  P2R R118, PR, RZ, 0x40 ;  /* 0x00000040ff767803 */ /* 0x000fea0000000000 */
[----:B------:R-:W-:Y:S02]  /*5720*/  @P6 SHF.L.U32 R0, R104, 0x1f, RZ ;  /* 0x0000001f68006819 */ /* 0x000fe400000006ff */
[----:B------:R-:W-:Y:S02]  /*5730*/  @P2 SEL R4, R5, R4, !P3 ;  /* 0x0000000405042207 */ /* 0x000fe40005800000 */
[----:B------:R1:W3:Y:S02]  /*5740*/  @P6 SYNCS.PHASECHK.TRANS64.TRYWAIT P1, [R2+URZ+0x40], R0 ;  /* 0x00004000020065a7 */ /* 0x0002e400080211ff */
[----:B------:R-:W-:Y:S04]  /*5750*/  LOP3.LUT R4, R4, 0x1, RZ, 0xc0, !PT ;  /* 0x0000000104047812 */ /* 0x000fe800078ec0ff */
[----:B------:R-:W-:Y:S04]  /*5760*/  ISETP.NE.U32.AND P5, PT, R4, 0x1, PT ;  /* 0x000000010400780c */ /* 0x000fe80003fa5070 */
[----:B------:R-:W-:Y:S01]  /*5770*/  P2R R116, PR, RZ, 0x20 ;  /* 0x00000020ff747803 */ /* 0x000fe20000000000 */
[----:B------:R4:W2:Y:S01]  /*5780*/  SYNCS.PHASECHK.TRANS64.TRYWAIT P0, [R113+URZ+0xb0], R3 ;  /* 0x0000b003710075a7 */ /* 0x0008a200080011ff */
[C---:B-1----:R-:W-:Y:S01]  /*5790*/  IMAD.SHL.U32 R0, R48.reuse, 0x80, RZ ;  /* 0x0000008030007824 */ /* 0x042fe200078e00ff */
[----:B------:R-:W-:Y:S04]  /*57a0*/  LOP3.LUT R48, R48, 0xffe, RZ, 0xc0, !PT ;  /* 0x00000ffe30307812 */ /* 0x000fe800078ec0ff */
[----:B------:R-:W-:Y:S01]  /*57b0*/  LOP3.LUT R0, R0, 0xffffff00, RZ, 0xc0, !PT ;  /* 0xffffff0000007812 */ /* 0x000fe200078ec0ff */
[----:B------:R-:W-:Y:S04]  /*57c0*/  IMAD.IADD R48, R45, 0x1, -R48 ;  /* 0x000000012d307824 */ /* 0x000fe800078e0a30 */
[----:B------:R-:W-:Y:S04]  /*57d0*/  IMAD.IADD R0, R46, 0x1, R0 ;  /* 0x000000012e007824 */ /* 0x000fe800078e0200 */
[----:B------:R-:W-:Y:S01]  /*57e0*/  IMAD R48, R48, 0x100000, R0 ;  /* 0x0010000030307824 */ /* 0x000fe200078e0200 */
[----:B---3--:R-:W-:Y:S01]  /*57f0*/  @P6 SEL R115, RZ, 0x1, !P1 ;  /* 0x00000001ff736807 */ /* 0x008fe20004800000 */
[----:B----4-:R-:W-:Y:S06]  /*5800*/  @!P6 BRA `(.L_x_91) ;  /* 0x000000000080e947 */ /* 0x010fec0003800000 */
[----:B------:R-:W-:Y:S01]  /*5810*/  @P5 IMAD R5, R105, 0x1000, R100 ;  /* 0x0000100069055824 */ /* 0x000fe200078e0264 */
[----:B------:R-:W-:Y:S01]  /*5820*/  ISETP.NE.AND P1, PT, R115, RZ, PT ;  /* 0x000000ff7300720c */ /* 0x000fe20003f25270 */
[----:B------:R-:W-:Y:S01]  /*5830*/  BSSY B0, `(.L_x_92) ;  /* 0x000000b000007945 */ /* 0x000fe20003800000 */
[----:B------:R-:W-:Y:S01]  /*5840*/  CS2R R82, SRZ ;  /* 0x0000000000527805 */ /* 0x000fe2000001ff00 */
[----:B------:R-:W-:Y:S01]  /*5850*/  @P5 VIADD R4, R5, UR49 ;  /* 0x0000003105045c36 */ /* 0x000fe20008000000 */
[----:B------:R-:W-:Y:S02]  /*5860*/  CS2R R80, SRZ ;  /* 0x0000000000507805 */ /* 0x000fe4000001ff00 */
[----:B------:R-:W-:Y:S02]  /*5870*/  CS2R R86, SRZ ;  /* 0x0000000000567805 */ /* 0x000fe4000001ff00 */
[----:B------:R-:W-:Y:S01]  /*5880*/  CS2R R84, SRZ ;  /* 0x0000000000547805 */ /* 0x000fe2000001ff00 */
[----:B------:R-:W-:Y:S04]  /*5890*/  @P5 IMAD R4, R108, -0x10, R4 ;  /* 0xfffffff06c045824 */ /* 0x000fe800078e0204 */
[----:B------:R-:W-:Y:S05]  /*58a0*/  @P1 BRA `(.L_x_93) ;  /* 0x00000000000c1947 */ /* 0x000fea0003800000 */
[----:B------:R-:W-:Y:S04]  /*58b0*/  SHF.L.U32 R0, R104, 0x1f, RZ ;  /* 0x0000001f68007819 */ /* 0x000fe800000006ff */
[----:B------:R-:W1:Y:S02]  /*58c0*/  SYNCS.PHASECHK.TRANS64.TRYWAIT P1, [R2+URZ+0x40], R0 ;  /* 0x00004000020075a7 */ /* 0x000e6400080211ff */
[----:B-1----:R-:W-:Y:S05]  /*58d0*/  @!P1 BRA `(.L_x_94) ;  /* 0x0000004000109947 */ /* 0x002fea0003800000 */
.L_x_93:
[----:B------:R-:W-:Y:S05]  /*58e0*/  BSYNC B0 ;  /* 0x0000000000007941 */ /* 0x000fea0003800000 */
.L_x_92:
[----:B------:R-:W-:Y:S01]  /*58f0*/  ISETP.NE.AND P1, PT, R116, RZ, PT ;  /* 0x000000ff7400720c */ /* 0x000fe20003f25270 */
[----:B-1----:R-:W-:Y:S02]  /*5900*/  VIADD R2, R2, 0x60 ;  /* 0x0000006002027836 */ /* 0x002fe40000000000 */
[----:B------:R-:W-:Y:S02]  /*5910*/  IMAD.U32 R0, RZ, RZ, UR37 ;  /* 0x00000025ff007e24 */ /* 0x000fe4000f8e00ff */
[----:B------:R-:W-:Y:S03]  /*5920*/  VIADD R105, R105, 0x1 ;  /* 0x0000000169697836 */ /* 0x000fe60000000000 */
[----:B------:R-:W-:Y:S05]  /*5930*/  PRMT R0, R0, 0x654, R2 ;  /* 0x0000065400007816 */ /* 0x000fea0000000002 */
[----:B------:R1:W3:Y:S04]  /*5940*/  @P1 LDS.128 R80, [R5+UR49+0x200] ;  /* 0x0002003105501984 */ /* 0x0002e80008000c00 */
[----:B------:R1:W4:Y:S01]  /*5950*/  @P1 LDS.128 R84, [R4+0x210] ;  /* 0x0002100004541984 */ /* 0x0003220000000c00 */
[C---:B------:R-:W-:Y:S01]  /*5960*/  ISETP.NE.AND P1, PT, R105.reuse, 0x4, PT ;  /* 0x000000046900780c */ /* 0x040fe20003f25270 */
[----:B------:R-:W-:Y:S01]  /*5970*/  @!PT LDS RZ, [RZ] ;  /* 0x00000000fffff984 */ /* 0x000fe20000000800 */
[----:B------:R-:W-:Y:S01]  /*5980*/  @!PT LDS RZ, [RZ] ;  /* 0x00000000fffff984 */ /* 0x000fe20000000800 */
[----:B------:R-:W-:Y:S01]  /*5990*/  @!PT LDS RZ, [RZ] ;  /* 0x00000000fffff984 */ /* 0x000fe20000000800 */
[----:B------:R-:W-:Y:S01]  /*59a0*/  @!PT LDS RZ, [RZ] ;  /* 0x00000000fffff984 */ /* 0x000fe20000000800 */
[----:B------:R5:W-:Y:S06]  /*59b0*/  MEMBAR.ALL.CTA ;  /* 0x0000000000007992 */ /* 0x000bec0000008000 */
[----:B-----5:R-:W5:Y:S01]  /*59c0*/  FENCE.VIEW.ASYNC.S ;  /* 0x00000000000073c6 */ /* 0x020f620000000000 */
[----:B------:R-:W-:Y:S01]  /*59d0*/  SEL R105, R105, RZ, P1 ;  /* 0x000000ff69697207 */ /* 0x000fe20000800000 */
[----:B-----5:R5:W-:Y:S02]  /*59e0*/  SYNCS.ARRIVE.TRANS64.RED.A1T0 RZ, [R0+URZ], RZ ;  /* 0x000000ff00ff79a7 */ /* 0x020be400081004ff */
[----:B-----5:R-:W-:Y:S04]  /*59f0*/  SEL R0, RZ, 0x1, P1 ;  /* 0x00000001ff007807 */ /* 0x020fe80000800000 */
[----:B-1-3--:R-:W-:Y:S02]  /*5a00*/  LOP3.LUT R104, R104, R0, RZ, 0x3c, !PT ;  /* 0x0000000068687212 */ /* 0x00afe400078e3cff */
.L_x_91:
[----:B------:R-:W-:Y:S05]  /*5a10*/  BSYNC B1 ;  /* 0x0000000000017941 */ /* 0x000fea0003800000 */
.L_x_90:
[----:B------:R-:W-:Y:S04]  /*5a20*/  SHF.R.U32.HI R0, RZ, 0x15, R48 ;  /* 0x00000015ff007819 */ /* 0x000fe80000011630 */
[----:B------:R-:W-:Y:S01]  /*5a30*/  LOP3.LUT P1, RZ, R0, 0x3, R101, 0x48, !PT ;  /* 0x0000000300ff7812 */ /* 0x000fe20007824865 */
[----:B------:R-:W-:Y:S01]  /*5a40*/  @!UPT UIADD3 URZ, UPT, UPT, URZ, URZ, URZ ;  /* 0x000000fffffff290 */ /* 0x000fe2000fffe0ff */
[----:B--2---:R-:W-:Y:S11]  /*5a50*/  @P0 BRA `(.L_x_95) ;  /* 0x0000000000080947 */ /* 0x004ff60003800000 */
[----:B------:R-:W1:Y:S02]  /*5a60*/  SYNCS.PHASECHK.TRANS64.TRYWAIT P0, [R113+URZ+0xb0], R3 ;  /* 0x0000b003710075a7 */ /* 0x000e6400080011ff */
[----:B-1----:R-:W-:Y:S05]  /*5a70*/  @!P0 BRA `(.L_x_96) ;  /* 0x0000003c00bc8947 */ /* 0x002fea0003800000 */
.L_x_95:
[----:B------:R-:W-:Y:S05]  /*5a80*/  @!P1 BRA `(.L_x_97) ;  /* 0x0000000000409947 */ /* 0x000fea0003800000 */
[----:B------:R-:W2:Y:S01]  /*5a90*/  LDCU.64 UR8, c[0x4][0x78] ;  /* 0x01000f00ff0877ac */ /* 0x000ea20008000a00 */
[----:B-1----:R-:W-:Y:S01]  /*5aa0*/  MOV R3, 0x0 ;  /* 0x0000000000037802 */ /* 0x002fe20000000f00 */
[----:B------:R-:W-:Y:S02]  /*5ab0*/  HFMA2 R12, -RZ, RZ, 0, 5.9604644775390625e-08 ;  /* 0x00000001ff0c7431 */ /* 0x000fe400000001ff */
[----:B------:R-:W-:Y:S02]  /*5ac0*/  IMAD.MOV.U32 R8, RZ, RZ, 0x192 ;  /* 0x00000192ff087424 */ /* 0x000fe400078e00ff */
[----:B------:R-:W-:Y:S01]  /*5ad0*/  IMAD.MOV.U32 R13, RZ, RZ, RZ ;  /* 0x000000ffff0d7224 */ /* 0x000fe200078e00ff */
[----:B------:R-:W1:Y:S01]  /*5ae0*/  LDCU.64 UR6, c[0x4][0x80] ;  /* 0x01001000ff0677ac */ /* 0x000e620008000a00 */
[----:B------:R-:W3:Y:S01]  /*5af0*/  LDC.64 R2, c[0x4][R3] ;  /* 0x0100000003027b82 */ /* 0x000ee20000000a00 */
[----:B------:R-:W5:Y:S01]  /*5b00*/  LDCU.64 UR4, c[0x4][0x18] ;  /* 0x01000300ff0477ac */ /* 0x000f620008000a00 */
[----:B--2---:R-:W-:Y:S01]  /*5b10*/  MOV R5, UR9 ;  /* 0x0000000900057c02 */ /* 0x004fe20008000f00 */
[----:B------:R-:W-:Y:S01]  /*5b20*/  IMAD.U32 R4, RZ, RZ, UR8 ;  /* 0x00000008ff047e24 */ /* 0x000fe2000f8e00ff */
[----:B-1----:R-:W-:Y:S01]  /*5b30*/  MOV R7, UR7 ;  /* 0x0000000700077c02 */ /* 0x002fe20008000f00 */
[----:B------:R-:W-:Y:S01]  /*5b40*/  IMAD.U32 R6, RZ, RZ, UR6 ;  /* 0x00000006ff067e24 */ /* 0x000fe2000f8e00ff */
[----:B-----5:R-:W-:Y:S01]  /*5b50*/  MOV R11, UR5 ;  /* 0x00000005000b7c02 */ /* 0x020fe20008000f00 */
[----:B------:R-:W-:Y:S02]  /*5b60*/  IMAD.U32 R10, RZ, RZ, UR4 ;  /* 0x00000004ff0a7e24 */ /* 0x000fe4000f8e00ff */
[----:B------:R-:W-:Y:S07]  /*5b70*/  LEPC R20, `(.L_x_97) ;  /* 0x000000001014794e */ /* 0x000fee0000000000 */
[----:B---34-:R-:W-:Y:S05]  /*5b80*/  CALL.ABS.NOINC R2 ;  /* 0x0000000002007343 */ /* 0x018fea0003c00000 */
.L_x_97:
[----:B------:R-:W-:Y:S01]  /*5b90*/  F2FP.F16.E5M2.UNPACK_B R4, R81 ;  /* 0x00000051ff04723e */ /* 0x000fe200020004ff */
[----:B------:R-:W-:Y:S05]  /*5ba0*/  WARPSYNC.ALL ;  /* 0x0000000000007948 */ /* 0x000fea0003800000 */
[----:B------:R-:W-:Y:S01]  /*5bb0*/  R2UR UR4, R48 ;  /* 0x00000000300472ca */ /* 0x000fe200000e0000 */
[--C-:B------:R-:W-:Y:S01]  /*5bc0*/  HADD2.F32 R53, -RZ, R4.reuse.H0_H0 ;  /* 0x20000004ff357230 */ /* 0x100fe20000004100 */
[-C--:B-1----:R-:W-:Y:S01]  /*5bd0*/  F2FP.F16.E5M2.UNPACK_B R3, R80.reuse ;  /* 0x00000050ff03723e */ /* 0x082fe200020004ff */
[----:B------:R-:W-:Y:S01]  /*5be0*/  HADD2.F32 R54, -RZ, R4.H1_H1 ;  /* 0x30000004ff367230 */ /* 0x000fe20000004100 */
[----:B------:R-:W-:Y:S01]  /*5bf0*/  F2FP.F16.E5M2.UNPACK_B R0, R80.H1 ;  /* 0x00000050ff00723e */ /* 0x000fe200030004ff */
[----:B------:R-:W-:Y:S01]  /*5c00*/  BSSY.RECONVERGENT B0, `(.L_x_98) ;  /* 0x0000099000007945 */ /* 0x000fe20003800200 */
[----:B------:R-:W-:Y:S01]  /*5c10*/  F2FP.F16.E5M2.UNPACK_B R64, R83.H1 ;  /* 0x00000053ff40723e */ /* 0x000fe200030004ff */
[--C-:B------:R-:W-:Y:S01]  /*5c20*/  HADD2.F32 R2, -RZ, R3.reuse.H0_H0 ;  /* 0x20000003ff027230 */ /* 0x100fe20000004100 */
[----:B----4-:R-:W-:Y:S01]  /*5c30*/  F2FP.F16.E5M2.UNPACK_B R74, R86 ;  /* 0x00000056ff4a723e */ /* 0x010fe200020004ff */
[----:B------:R-:W-:Y:S01]  /*5c40*/  HADD2.F32 R50, -RZ, R3.H1_H1 ;  /* 0x30000003ff327230 */ /* 0x000fe20000004100 */
[----:B------:R-:W-:Y:S01]  /*5c50*/  F2FP.F16.E5M2.UNPACK_B R3, R81.H1 ;  /* 0x00000051ff03723e */ /* 0x000fe200030004ff */
[--C-:B------:R-:W-:Y:S01]  /*5c60*/  HADD2.F32 R51, -RZ, R0.reuse.H0_H0 ;  /* 0x20000000ff337230 */ /* 0x100fe20000004100 */
[----:B------:R-:W-:Y:S01]  /*5c70*/  IADD3 R114, PT, PT, R100, UR49, RZ ;  /* 0x0000003164727c10 */ /* 0x000fe2000fffe0ff */
[----:B------:R-:W-:Y:S01]  /*5c80*/  HADD2.F32 R52, -RZ, R0.H1_H1 ;  /* 0x30000000ff347230 */ /* 0x000fe20000004100 */
[----:B------:R-:W-:Y:S01]  /*5c90*/  LDTM.16dp32bit_t0_t15.x32 R4, tmem[UR4] ;  /* 0x00000004000479ee */ /* 0x000fe20008a80000 */
[----:B------:R-:W1:Y:S01]  /*5ca0*/  LDTM.16dp32bit_t16_t31.x32 R4, tmem[UR4+0x20] ;  /* 0x00002004000479ee */ /* 0x000e620008aa0000 */
[-C--:B------:R-:W-:Y:S01]  /*5cb0*/  F2FP.F16.E5M2.UNPACK_B R0, R82.reuse ;  /* 0x00000052ff00723e */ /* 0x080fe200020004ff */
[--C-:B------:R-:W-:Y:S01]  /*5cc0*/  HADD2.F32 R55, -RZ, R3.reuse.H0_H0 ;  /* 0x20000003ff377230 */ /* 0x100fe20000004100 */
[----:B------:R-:W-:Y:S01]  /*5cd0*/  SHF.L.U32 R117, R102, 0x4, RZ ;  /* 0x0000000466757819 */ /* 0x000fe200000006ff */
[----:B------:R-:W-:Y:S01]  /*5ce0*/  HADD2.F32 R56, -RZ, R3.H1_H1 ;  /* 0x30000003ff387230 */ /* 0x000fe20000004100 */
[----:B------:R-:W-:Y:S01]  /*5cf0*/  F2FP.F16.E5M2.UNPACK_B R3, R82.H1 ;  /* 0x00000052ff03723e */ /* 0x000fe200030004ff */
[--C-:B------:R-:W-:Y:S01]  /*5d00*/  HADD2.F32 R57, -RZ, R0.reuse.H0_H0 ;  /* 0x20000000ff397230 */ /* 0x100fe20000004100 */
[----:B------:R-:W-:Y:S01]  /*5d10*/  IADD3 R114, PT, PT, R114, R117, RZ ;  /* 0x0000007572727210 */ /* 0x000fe20007ffe0ff */
[----:B------:R-:W-:Y:S01]  /*5d20*/  HADD2.F32 R58, -RZ, R0.H1_H1 ;  /* 0x30000000ff3a7230 */ /* 0x000fe20000004100 */
[----:B------:R-:W-:Y:S01]  /*5d30*/  F2FP.F16.E5M2.UNPACK_B R0, R83 ;  /* 0x00000053ff00723e */ /* 0x000fe200020004ff */
[--C-:B------:R-:W-:Y:S01]  /*5d40*/  HADD2.F32 R59, -RZ, R3.reuse.H0_H0 ;  /* 0x20000003ff3b7230 */ /* 0x100fe20000004100 */
[----:B------:R-:W-:Y:S01]  /*5d50*/  ISETP.NE.AND P0, PT, R110, RZ, PT ;  /* 0x000000ff6e00720c */ /* 0x000fe20003f05270 */
[----:B------:R-:W-:Y:S01]  /*5d60*/  HADD2.F32 R60, -RZ, R3.H1_H1 ;  /* 0x30000003ff3c7230 */ /* 0x000fe20000004100 */
[-C--:B------:R-:W-:Y:S01]  /*5d70*/  F2FP.F16.E5M2.UNPACK_B R3, R84.reuse ;  /* 0x00000054ff03723e */ /* 0x080fe200020004ff */
[--C-:B------:R-:W-:Y:S01]  /*5d80*/  HADD2.F32 R61, -RZ, R0.reuse.H0_H0 ;  /* 0x20000000ff3d7230 */ /* 0x100fe20000004100 */
[----:B------:R-:W-:Y:S01]  /*5d90*/  ISETP.NE.AND P6, PT, R118, RZ, PT ;  /* 0x000000ff7600720c */ /* 0x000fe20003fc5270 */
[----:B------:R-:W-:Y:S01]  /*5da0*/  HADD2.F32 R62, -RZ, R0.H1_H1 ;  /* 0x30000000ff3e7230 */ /* 0x000fe20000004100 */
[----:B------:R-:W-:Y:S01]  /*5db0*/  F2FP.F16.E5M2.UNPACK_B R0, R84.H1 ;  /* 0x00000054ff00723e */ /* 0x000fe200030004ff */
[--C-:B------:R-:W-:Y:S02]  /*5dc0*/  HADD2.F32 R65, -RZ, R3.reuse.H0_H0 ;  /* 0x20000003ff417230 */ /* 0x100fe40000004100 */
[----:B------:R-:W-:Y:S01]  /*5dd0*/  HADD2.F32 R66, -RZ, R3.H1_H1 ;  /* 0x30000003ff427230 */ /* 0x000fe20000004100 */
[-C--:B------:R-:W-:Y:S01]  /*5de0*/  F2FP.F16.E5M2.UNPACK_B R3, R85.reuse ;  /* 0x00000055ff03723e */ /* 0x080fe200020004ff */
[--C-:B------:R-:W-:Y:S02]  /*5df0*/  HADD2.F32 R67, -RZ, R0.reuse.H0_H0 ;  /* 0x20000000ff437230 */ /* 0x100fe40000004100 */
[----:B------:R-:W-:Y:S01]  /*5e00*/  HADD2.F32 R68, -RZ, R0.H1_H1 ;  /* 0x30000000ff447230 */ /* 0x000fe20000004100 */
[----:B------:R-:W-:Y:S01]  /*5e10*/  F2FP.F16.E5M2.UNPACK_B R0, R85.H1 ;  /* 0x00000055ff00723e */ /* 0x000fe200030004ff */
[--C-:B------:R-:W-:Y:S02]  /*5e20*/  HADD2.F32 R69, -RZ, R3.reuse.H0_H0 ;  /* 0x20000003ff457230 */ /* 0x100fe40000004100 */
[C---:B-1----:R-:W-:Y:S01]  /*5e30*/  FMUL R7, R47.reuse, R7 ;  /* 0x000000072f077220 */ /* 0x042fe20000400000 */
[----:B------:R-:W-:Y:S01]  /*5e40*/  HADD2.F32 R70, -RZ, R3.H1_H1 ;  /* 0x30000003ff467230 */ /* 0x000fe20000004100 */
[----:B------:R-:W-:Y:S01]  /*5e50*/  F2FP.F16.E5M2.UNPACK_B R3, R86.H1 ;  /* 0x00000056ff03723e */ /* 0x000fe200030004ff */
[--C-:B------:R-:W-:Y:S02]  /*5e60*/  HADD2.F32 R71, -RZ, R0.reuse.H0_H0 ;  /* 0x20000000ff477230 */ /* 0x100fe40000004100 */
[----:B------:R-:W-:Y:S02]  /*5e70*/  HADD2.F32 R72, -RZ, R0.H1_H1 ;  /* 0x30000000ff487230 */ /* 0x000fe40000004100 */
[----:B------:R-:W-:Y:S01]  /*5e80*/  FMUL R0, R47, R4 ;  /* 0x000000042f007220 */ /* 0x000fe20000400000 */
[--C-:B------:R-:W-:Y:S01]  /*5e90*/  HADD2.F32 R73, -RZ, R74.reuse.H0_H0 ;  /* 0x2000004aff497230 */ /* 0x100fe20000004100 */
[----:B------:R-:W-:Y:S01]  /*5ea0*/  F2FP.F16.E5M2.UNPACK_B R4, R87 ;  /* 0x00000057ff04723e */ /* 0x000fe200020004ff */
[----:B------:R-:W-:Y:S02]  /*5eb0*/  HADD2.F32 R74, -RZ, R74.H1_H1 ;  /* 0x3000004aff4a7230 */ /* 0x000fe40000004100 */
[----:B------:R-:W-:Y:S01]  /*5ec0*/  FFMA R0, R49, R2, R0 ;  /* 0x0000000231007223 */ /* 0x000fe20000000000 */
[----:B------:R-:W-:Y:S01]  /*5ed0*/  FMUL R2, R47, R5 ;  /* 0x000000052f027220 */ /* 0x000fe20000400000 */
[--C-:B------:R-:W-:Y:S01]  /*5ee0*/  HADD2.F32 R75, -RZ, R3.reuse.H0_H0 ;  /* 0x20000003ff4b7230 */ /* 0x100fe20000004100 */
[----:B------:R-:W-:Y:S01]  /*5ef0*/  F2FP.F16.E5M2.UNPACK_B R5, R87.H1 ;  /* 0x00000057ff05723e */ /* 0x000fe200030004ff */
[----:B------:R-:W-:Y:S02]  /*5f00*/  HADD2.F32 R76, -RZ, R3.H1_H1 ;  /* 0x30000003ff4c7230 */ /* 0x000fe40000004100 */
[----:B------:R-:W-:Y:S01]  /*5f10*/  FFMA R2, R49, R50, R2 ;  /* 0x0000003231027223 */ /* 0x000fe20000000002 */
[--C-:B------:R-:W-:Y:S02]  /*5f20*/  HADD2.F32 R50, -RZ, R4.reuse.H0_H0 ;  /* 0x20000004ff327230 */ /* 0x100fe40000004100 */
[C---:B------:R-:W-:Y:S01]  /*5f30*/  FMUL R3, R47.reuse, R6 ;  /* 0x000000062f037220 */ /* 0x040fe20000400000 */
[--C-:B------:R-:W-:Y:S02]  /*5f40*/  HADD2.F32 R77, -RZ, R5.reuse.H1_H1 ;  /* 0x30000005ff4d7230 */ /* 0x100fe40000004100 */
[C---:B------:R-:W-:Y:S01]  /*5f50*/  FMUL R6, R47.reuse, R11 ;  /* 0x0000000b2f067220 */ /* 0x040fe20000400000 */
[----:B------:R-:W-:Y:S01]  /*5f60*/  FMUL R11, R47, R16 ;  /* 0x000000102f0b7220 */ /* 0x000fe20000400000 */
[C---:B------:R-:W-:Y:S01]  /*5f70*/  FFMA R3, R49.reuse, R51, R3 ;  /* 0x0000003331037223 */ /* 0x040fe20000000003 */
[----:B------:R-:W-:Y:S01]  /*5f80*/  FFMA R7, R49, R52, R7 ;  /* 0x0000003431077223 */ /* 0x000fe20000000007 */
[----:B------:R-:W-:Y:S02]  /*5f90*/  HADD2.F32 R51, -RZ, R4.H1_H1 ;  /* 0x30000004ff337230 */ /* 0x000fe40000004100 */
[C---:B------:R-:W-:Y:S01]  /*5fa0*/  FMUL R4, R47.reuse, R9 ;  /* 0x000000092f047220 */ /* 0x040fe20000400000 */
[----:B------:R-:W-:Y:S02]  /*5fb0*/  HADD2.F32 R52, -RZ, R5.H0_H0 ;  /* 0x20000005ff347230 */ /* 0x000fe40000004100 */
[----:B------:R-:W-:Y:S01]  /*5fc0*/  FMUL R16, R47, R21 ;  /* 0x000000152f107220 */ /* 0x000fe20000400000 */
[----:B------:R-:W-:Y:S01]  /*5fd0*/  F2FP.SATFINITE.E5M2.F32.PACK_AB_MERGE_C R78, R7, R3, RZ ;  /* 0x00000003074e723e */ /* 0x000fe200048060ff */
[C---:B------:R-:W-:Y:S01]  /*5fe0*/  FMUL R3, R47.reuse, R8 ;  /* 0x000000082f037220 */ /* 0x040fe20000400000 */
[C---:B------:R-:W-:Y:S01]  /*5ff0*/  FMUL R7, R47.reuse, R12 ;  /* 0x0000000c2f077220 */ /* 0x040fe20000400000 */
[C---:B------:R-:W-:Y:S01]  /*6000*/  FMUL R8, R47.reuse, R13 ;  /* 0x0000000d2f087220 */ /* 0x040fe20000400000 */
[----:B------:R-:W-:Y:S01]  /*6010*/  FMUL R12, R47, R17 ;  /* 0x000000112f0c7220 */ /* 0x000fe20000400000 */
[C---:B------:R-:W-:Y:S01]  /*6020*/  FFMA R3, R49.reuse, R53, R3 ;  /* 0x0000003531037223 */ /* 0x040fe20000000003 */
[----:B------:R-:W-:Y:S01]  /*6030*/  FFMA R4, R49, R54, R4 ;  /* 0x0000003631047223 */ /* 0x000fe20000000004 */
[C---:B------:R-:W-:Y:S01]  /*6040*/  FMUL R5, R47.reuse, R10 ;  /* 0x0000000a2f057220 */ /* 0x040fe20000400000 */
[C---:B------:R-:W-:Y:S01]  /*6050*/  FMUL R9, R47.reuse, R14 ;  /* 0x0000000e2f097220 */ /* 0x040fe20000400000 */
[C---:B------:R-:W-:Y:S01]  /*6060*/  FMUL R10, R47.reuse, R15 ;  /* 0x0000000f2f0a7220 */ /* 0x040fe20000400000 */
[----:B------:R-:W-:Y:S01]  /*6070*/  FMUL R15, R47, R20 ;  /* 0x000000142f0f7220 */ /* 0x000fe20000400000 */
[C---:B------:R-:W-:Y:S01]  /*6080*/  FFMA R5, R49.reuse, R55, R5 ;  /* 0x0000003731057223 */ /* 0x040fe20000000005 */
[C---:B------:R-:W-:Y:S01]  /*6090*/  FFMA R6, R49.reuse, R56, R6 ;  /* 0x0000003831067223 */ /* 0x040fe20000000006 */
[C---:B------:R-:W-:Y:S01]  /*60a0*/  FFMA R7, R49.reuse, R57, R7 ;  /* 0x0000003931077223 */ /* 0x040fe20000000007 */
[C---:B------:R-:W-:Y:S01]  /*60b0*/  FFMA R8, R49.reuse, R58, R8 ;  /* 0x0000003a31087223 */ /* 0x040fe20000000008 */
[--C-:B------:R-:W-:Y:S02]  /*60c0*/  HADD2.F32 R63, -RZ, R64.reuse.H0_H0 ;  /* 0x20000040ff3f7230 */ /* 0x100fe40000004100 */
[C---:B------:R-:W-:Y:S01]  /*60d0*/  FFMA R9, R49.reuse, R59, R9 ;  /* 0x0000003b31097223 */ /* 0x040fe20000000009 */
[----:B------:R-:W-:Y:S01]  /*60e0*/  F2FP.SATFINITE.E5M2.F32.PACK_AB_MERGE_C R5, R6, R5, RZ ;  /* 0x000000050605723e */ /* 0x000fe200048060ff */
[C---:B------:R-:W-:Y:S01]  /*60f0*/  FFMA R10, R49.reuse, R60, R10 ;  /* 0x0000003c310a7223 */ /* 0x040fe2000000000a */
[C---:B------:R-:W-:Y:S01]  /*6100*/  FFMA R11, R49.reuse, R61, R11 ;  /* 0x0000003d310b7223 */ /* 0x040fe2000000000b */
[----:B------:R-:W-:Y:S01]  /*6110*/  FFMA R12, R49, R62, R12 ;  /* 0x0000003e310c7223 */ /* 0x000fe2000000000c */
[C---:B------:R-:W-:Y:S01]  /*6120*/  FMUL R20, R47.reuse, R25 ;  /* 0x000000192f147220 */ /* 0x040fe20000400000 */
[C---:B------:R-:W-:Y:S01]  /*6130*/  FMUL R25, R47.reuse, R30 ;  /* 0x0000001e2f197220 */ /* 0x040fe20000400000 */
[C---:B------:R-:W-:Y:S01]  /*6140*/  FMUL R30, R47.reuse, R35 ;  /* 0x000000232f1e7220 */ /* 0x040fe20000400000 */
[----:B------:R-:W-:Y:S01]  /*6150*/  F2FP.SATFINITE.E5M2.F32.PACK_AB_MERGE_C R9, R10, R9, RZ ;  /* 0x000000090a09723e */ /* 0x000fe200048060ff */
[----:B------:R-:W-:Y:S02]  /*6160*/  HADD2.F32 R64, -RZ, R64.H1_H1 ;  /* 0x30000040ff407230 */ /* 0x000fe40000004100 */
[C---:B------:R-:W-:Y:S01]  /*6170*/  FMUL R13, R47.reuse, R18 ;  /* 0x000000122f0d7220 */ /* 0x040fe20000400000 */
[C---:B------:R-:W-:Y:S01]  /*6180*/  FMUL R14, R47.reuse, R19 ;  /* 0x000000132f0e7220 */ /* 0x040fe20000400000 */
[C---:B------:R-:W-:Y:S01]  /*6190*/  FMUL R17, R47.reuse, R22 ;  /* 0x000000162f117220 */ /* 0x040fe20000400000 */
[----:B------:R-:W-:Y:S01]  /*61a0*/  FMUL R18, R47, R23 ;  /* 0x000000172f127220 */ /* 0x000fe20000400000 */
[C---:B------:R-:W-:Y:S01]  /*61b0*/  FFMA R13, R49.reuse, R63, R13 ;  /* 0x0000003f310d7223 */ /* 0x040fe2000000000d */
[C---:B------:R-:W-:Y:S01]  /*61c0*/  FFMA R14, R49.reuse, R64, R14 ;  /* 0x00000040310e7223 */ /* 0x040fe2000000000e */
[----:B------:R-:W-:Y:S01]  /*61d0*/  FFMA R15, R49, R65, R15 ;  /* 0x00000041310f7223 */ /* 0x000fe2000000000f */
[----:B------:R-:W-:Y:S01]  /*61e0*/  FMUL R19, R47, R24 ;  /* 0x000000182f137220 */ /* 0x000fe20000400000 */
[C---:B------:R-:W-:Y:S01]  /*61f0*/  FFMA R16, R49.reuse, R66, R16 ;  /* 0x0000004231107223 */ /* 0x040fe20000000010 */
[----:B------:R-:W-:Y:S01]  /*6200*/  FFMA R17, R49, R67, R17 ;  /* 0x0000004331117223 */ /* 0x000fe20000000011 */
[----:B------:R-:W-:Y:S01]  /*6210*/  F2FP.SATFINITE.E5M2.F32.PACK_AB_MERGE_C R13, R14, R13, RZ ;  /* 0x0000000d0e0d723e */ /* 0x000fe200048060ff */
[C---:B------:R-:W-:Y:S01]  /*6220*/  FMUL R21, R47.reuse, R26 ;  /* 0x0000001a2f157220 */ /* 0x040fe20000400000 */
[----:B------:R-:W-:Y:S01]  /*6230*/  FMUL R22, R47, R27 ;  /* 0x0000001b2f167220 */ /* 0x000fe20000400000 */
[C---:B------:R-:W-:Y:S01]  /*6240*/  FFMA R18, R49.reuse, R68, R18 ;  /* 0x0000004431127223 */ /* 0x040fe20000000012 */
[----:B------:R-:W-:Y:S01]  /*6250*/  FFMA R19, R49, R69, R19 ;  /* 0x0000004531137223 */ /* 0x000fe20000000013 */
[----:B------:R-:W-:Y:S01]  /*6260*/  FMUL R23, R47, R28 ;  /* 0x0000001c2f177220 */ /* 0x000fe20000400000 */
[----:B------:R-:W-:Y:S01]  /*6270*/  FFMA R20, R49, R70, R20 ;  /* 0x0000004631147223 */ /* 0x000fe20000000014 */
[----:B------:R-:W-:Y:S01]  /*6280*/  FMUL R24, R47, R29 ;  /* 0x0000001d2f187220 */ /* 0x000fe20000400000 */
[C---:B------:R-:W-:Y:S01]  /*6290*/  FFMA R21, R49.reuse, R71, R21 ;  /* 0x0000004731157223 */ /* 0x040fe20000000015 */
[----:B------:R-:W-:Y:S01]  /*62a0*/  FFMA R22, R49, R72, R22 ;  /* 0x0000004831167223 */ /* 0x000fe20000000016 */
[C---:B------:R-:W-:Y:S01]  /*62b0*/  FMUL R26, R47.reuse, R31 ;  /* 0x0000001f2f1a7220 */ /* 0x040fe20000400000 */
[----:B------:R-:W-:Y:S01]  /*62c0*/  FMUL R27, R47, R32 ;  /* 0x000000202f1b7220 */ /* 0x000fe20000400000 */
[----:B------:R-:W-:Y:S01]  /*62d0*/  FFMA R23, R49, R73, R23 ;  /* 0x0000004931177223 */ /* 0x000fe20000000017 */
[----:B------:R-:W-:Y:S01]  /*62e0*/  FMUL R28, R47, R33 ;  /* 0x000000212f1c7220 */ /* 0x000fe20000400000 */
[----:B------:R-:W-:Y:S01]  /*62f0*/  FFMA R24, R49, R74, R24 ;  /* 0x0000004a31187223 */ /* 0x000fe20000000018 */
[----:B------:R-:W-:Y:S01]  /*6300*/  FMUL R29, R47, R34 ;  /* 0x000000222f1d7220 */ /* 0x000fe20000400000 */
[C---:B------:R-:W-:Y:S01]  /*6310*/  FFMA R25, R49.reuse, R75, R25 ;  /* 0x0000004b31197223 */ /* 0x040fe20000000019 */
[C---:B------:R-:W-:Y:S01]  /*6320*/  FFMA R26, R49.reuse, R76, R26 ;  /* 0x0000004c311a7223 */ /* 0x040fe2000000001a */
[C---:B------:R-:W-:Y:S01]  /*6330*/  FFMA R27, R49.reuse, R50, R27 ;  /* 0x00000032311b7223 */ /* 0x040fe2000000001b */
[C---:B------:R-:W-:Y:S01]  /*6340*/  FFMA R28, R49.reuse, R51, R28 ;  /* 0x00000033311c7223 */ /* 0x040fe2000000001c */
[----:B------:R-:W-:Y:S01]  /*6350*/  F2FP.SATFINITE.E5M2.F32.PACK_AB_MERGE_C R17, R18, R17, RZ ;  /* 0x000000111211723e */ /* 0x000fe200048060ff */
[C---:B------:R-:W-:Y:S01]  /*6360*/  FFMA R29, R49.reuse, R52, R29 ;  /* 0x00000034311d7223 */ /* 0x040fe2000000001d */
[----:B------:R-:W-:Y:S01]  /*6370*/  F2FP.SATFINITE.E5M2.F32.PACK_AB_MERGE_C R21, R22, R21, RZ ;  /* 0x000000151615723e */ /* 0x000fe200048060ff */
[----:B------:R-:W-:Y:S01]  /*6380*/  FFMA R30, R49, R77, R30 ;  /* 0x0000004d311e7223 */ /* 0x000fe2000000001e */
[----:B------:R-:W-:Y:S02]  /*6390*/  F2FP.SATFINITE.E5M2.F32.PACK_AB_MERGE_C R32, R2, R0, R78 ;  /* 0x000000000220723e */ /* 0x000fe4000480604e */
[----:B------:R-:W-:Y:S02]  /*63a0*/  F2FP.SATFINITE.E5M2.F32.PACK_AB_MERGE_C R33, R4, R3, R5 ;  /* 0x000000030421723e */ /* 0x000fe40004806005 */
[----:B------:R-:W-:Y:S02]  /*63b0*/  F2FP.SATFINITE.E5M2.F32.PACK_AB_MERGE_C R34, R8, R7, R9 ;  /* 0x000000070822723e */ /* 0x000fe40004806009 */
[----:B------:R-:W-:Y:S02]  /*63c0*/  F2FP.SATFINITE.E5M2.F32.PACK_AB_MERGE_C R35, R12, R11, R13 ;  /* 0x0000000b0c23723e */ /* 0x000fe4000480600d */
[----:B------:R-:W-:Y:S02]  /*63d0*/  F2FP.SATFINITE.E5M2.F32.PACK_AB_MERGE_C R16, R16, R15, R17 ;  /* 0x0000000f1010723e */ /* 0x000fe40004806011 */
[----:B------:R-:W-:Y:S01]  /*63e0*/  F2FP.SATFINITE.E5M2.F32.PACK_AB_MERGE_C R17, R20, R19, R21 ;  /* 0x000000131411723e */ /* 0x000fe20004806015 */
[----:B------:R1:W-:Y:S01]  /*63f0*/  STS.128 [R100+UR49+0x4200], R32 ;  /* 0x0042002064007988 */ /* 0x0003e20008000c31 */
[----:B------:R-:W-:Y:S02]  /*6400*/  F2FP.SATFINITE.E5M2.F32.PACK_AB_MERGE_C R18, R26, R25, RZ ;  /* 0x000000191a12723e */ /* 0x000fe400048060ff */
[----:B------:R-:W-:Y:S02]  /*6410*/  F2FP.SATFINITE.E5M2.F32.PACK_AB_MERGE_C R19, R30, R29, RZ ;  /* 0x0000001d1e13723e */ /* 0x000fe400048060ff */
[----:B------:R-:W-:Y:S02]  /*6420*/  F2FP.SATFINITE.E5M2.F32.PACK_AB_MERGE_C R18, R24, R23, R18 ;  /* 0x000000171812723e */ /* 0x000fe40004806012 */
[----:B------:R-:W-:Y:S02]  /*6430*/  F2FP.SATFINITE.E5M2.F32.PACK_AB_MERGE_C R19, R28, R27, R19 ;  /* 0x0000001b1c13723e */ /* 0x000fe40004806013 */
[----:B------:R-:W-:Y:S02]  /*6440*/  LEA R0, R105, UR49, 0x3 ;  /* 0x0000003169007c11 */ /* 0x000fe4000f8e18ff */
[----:B------:R-:W-:Y:S01]  /*6450*/  @P6 SHF.L.U32 R2, R104, 0x1f, RZ ;  /* 0x0000001f68026819 */ /* 0x000fe200000006ff */
[----:B------:R1:W-:Y:S01]  /*6460*/  STS.128 [R114+0x4210], R16 ;  /* 0x0042101072007388 */ /* 0x0003e20000000c00 */
[----:B------:R-:W-:Y:S01]  /*6470*/  @!PT LDS RZ, [RZ] ;  /* 0x00000000fffff984 */ /* 0x000fe20000000800 */
[----:B------:R-:W-:Y:S01]  /*6480*/  @!PT LDS RZ, [RZ] ;  /* 0x00000000fffff984 */ /* 0x000fe20000000800 */
[----:B------:R-:W-:Y:S01]  /*6490*/  @!PT LDS RZ, [RZ] ;  /* 0x00000000fffff984 */ /* 0x000fe20000000800 */
[----:B------:R-:W-:Y:S01]  /*64a0*/  @!PT LDS RZ, [RZ] ;  /* 0x00000000fffff984 */ /* 0x000fe20000000800 */
[----:B------:R2:W-:Y:S07]  /*64b0*/  MEMBAR.ALL.CTA ;  /* 0x0000000000007992 */ /* 0x0005ee0000008000 */
[----:B--2---:R-:W2:Y:S02]  /*64c0*/  FENCE.VIEW.ASYNC.S ;  /* 0x00000000000073c6 */ /* 0x004ea40000000000 */
[----:B--2---:R-:W-:Y:S06]  /*64d0*/  BAR.SYNC.DEFER_BLOCKING 0x1, 0x80 ;  /* 0x0042000000007b1d */ /* 0x004fec0000010000 */
[----:B------:R-:W-:Y:S05]  /*64e0*/  @P0 BRA `(.L_x_99) ;  /* 0x0000000000280947 */ /* 0x000fea0003800000 */
[----:B------:R-:W-:Y:S02]  /*64f0*/  UIADD3 UR4, UPT, UPT, UR49, 0x4200, URZ ;  /* 0x0000420031047890 */ /* 0x000fe4000fffe0ff */
[----:B------:R-:W-:Y:S01]  /*6500*/  UIADD3 UR6, UP0, UPT, UR52, 0x680, URZ ;  /* 0x0000068034067890 */ /* 0x000fe2000ff1e0ff */
[----:B------:R-:W-:Y:S03]  /*6510*/  UMOV UR43, UR36 ;  /* 0x00000024002b7c82 */ /* 0x000fe60008000000 */
[----:B------:R-:W-:Y:S01]  /*6520*/  MOV R109, UR4 ;  /* 0x00000004006d7c02 */ /* 0x000fe20008000f00 */
[----:B------:R-:W-:Y:S03]  /*6530*/  UIADD3.X UR7, UPT, UPT, URZ, UR53, URZ, UP0, !UPT ;  /* 0x00000035ff077290 */ /* 0x000fe600087fe4ff */
[----:B------:R-:W-:Y:S11]  /*6540*/  R2UR UR40, R109 ;  /* 0x000000006d2872ca */ /* 0x000ff600000e0000 */
[----:B------:R-:W-:Y:S02]  /*6550*/  @!UPT UIADD3 URZ, UPT, UPT, URZ, URZ, URZ ;  /* 0x000000fffffff290 */ /* 0x000fe4000fffe0ff */
[----:B------:R2:W-:Y:S01]  /*6560*/  UTMASTG.3D [UR40], [UR6] ;  /* 0x00000028060073b5 */ /* 0x0005e20008010000 */
[----:B------:R0:W-:Y:S01]  /*6570*/  UTMACMDFLUSH ;  /* 0x00000000000079b7 */ /* 0x0001e20000000000 */
[----:B--2---:R-:W-:Y:S04]  /*6580*/  DEPBAR.LE SB0, 0x1 ;  /* 0x000080400000791a */ /* 0x004fe80000000000 */
.L_x_99:
[----:B------:R-:W-:Y:S05]  /*6590*/  BSYNC.RECONVERGENT B0 ;  /* 0x0000000000007941 */ /* 0x000fea0003800200 */
.L_x_98:
[----:B------:R-:W-:Y:S06]  /*65a0*/  BAR.SYNC.DEFER_BLOCKING 0x1, 0x80 ;  /* 0x0042000000007b1d */ /* 0x000fec0000010000 */
[----:B------:R-:W2:Y:S01]  /*65b0*/  @P6 SYNCS.PHASECHK.TRANS64.TRYWAIT P0, [R0+URZ+0x40], R2 ;  /* 0x00004002000065a7 */ /* 0x000ea200080011ff */
[----:B------:R-:W-:Y:S01]  /*65c0*/  BSSY B1, `(.L_x_100) ;  /* 0x0000021000017945 */ /* 0x000fe20003800000 */
[----:B--2---:R-:W-:Y:S03]  /*65d0*/  @P6 SEL R115, RZ, 0x1, !P0 ;  /* 0x00000001ff736807 */ /* 0x004fe60004000000 */
[----:B------:R-:W-:Y:S05]  /*65e0*/  @!P6 BRA `(.L_x_101) ;  /* 0x000000000078e947 */ /* 0x000fea0003800000 */
[----:B------:R-:W-:Y:S01]  /*65f0*/  ISETP.NE.AND P1, PT, R116, RZ, PT ;  /* 0x000000ff7400720c */ /* 0x000fe20003f25270 */
[----:B------:R-:W-:Y:S01]  /*6600*/  BSSY B0, `(.L_x_102) ;  /* 0x0000009000007945 */ /* 0x000fe20003800000 */
[----:B------:R-:W-:Y:S11]  /*6610*/  ISETP.NE.AND P0, PT, R115, RZ, PT ;  /* 0x000000ff7300720c */ /* 0x000ff60003f05270 */
[----:B------:R-:W-:Y:S05]  /*6620*/  @P1 IMAD R2, R105, 0x1000, R100 ;  /* 0x0000100069021824 */ /* 0x000fea00078e0264 */
[----:B------:R-:W-:Y:S05]  /*6630*/  @P1 IADD3 R4, PT, PT, R2, UR49, RZ ;  /* 0x0000003102041c10 */ /* 0x000fea000fffe0ff */
[----:B------:R-:W-:Y:S01]  /*6640*/  @P1 IMAD.IADD R4, R4, 0x1, R117 ;  /* 0x0000000104041824 */ /* 0x000fe200078e0275 */
[----:B------:R-:W-:Y:S06]  /*6650*/  @P0 BRA `(.L_x_103) ;  /* 0x00000000000c0947 */ /* 0x000fec0003800000 */
[----:B------:R-:W-:Y:S04]  /*6660*/  SHF.L.U32 R3, R104, 0x1f, RZ ;  /* 0x0000001f68037819 */ /* 0x000fe800000006ff */
[----:B------:R-:W2:Y:S02]  /*6670*/  SYNCS.PHASECHK.TRANS64.TRYWAIT P0, [R0+URZ+0x40], R3 ;  /* 0x00004003000075a7 */ /* 0x000ea400080011ff */
[----:B--2---:R-:W-:Y:S05]  /*6680*/  @!P0 BRA `(.L_x_104) ;  /* 0x0000003000cc8947 */ /* 0x004fea0003800000 */
.L_x_103:
[----:B------:R-:W-:Y:S05]  /*6690*/  BSYNC B0 ;  /* 0x0000000000007941 */ /* 0x000fea0003800000 */
.L_x_102:
[----:B------:R-:W-:Y:S01]  /*66a0*/  ISETP.NE.AND P0, PT, R116, RZ, PT ;  /* 0x000000ff7400720c */ /* 0x000fe20003f05270 */
[----:B------:R-:W-:Y:S11]  /*66b0*/  VIADD R105, R105, 0x1 ;  /* 0x0000000169697836 */ /* 0x000ff60000000000 */
[----:B------:R-:W-:Y:S01]  /*66c0*/  @!UPT UIADD3 URZ, UPT, UPT, URZ, URZ, URZ ;  /* 0x000000fffffff290 */ /* 0x000fe2000fffe0ff */
[----:B------:R3:W4:Y:S04]  /*66d0*/  @P0 LDS.128 R80, [R2+UR49+0x200] ;  /* 0x0002003102500984 */ /* 0x0007280008000c00 */
[----:B------:R1:W1:Y:S01]  /*66e0*/  @P0 LDS.128 R84, [R4+0x210] ;  /* 0x0002100004540984 */ /* 0x0002620000000c00 */
        /* <DEDUP_REMOVED lines=8> */
[----:B---3--:R-:W-:Y:S02]  /*6770*/  VIADD R2, R0, 0x60 ;  /* 0x0000006000027836 */ /* 0x008fe40000000000 */
[----:B--2---:R-:W-:Y:S05]  /*6780*/  IMAD.U32 R0, RZ, RZ, UR37 ;  /* 0x00000025ff007e24 */ /* 0x004fea000f8e00ff */
[----:B------:R-:W-:Y:S04]  /*6790*/  PRMT R0, R0, 0x654, R2 ;  /* 0x0000065400007816 */ /* 0x000fe80000000002 */
[----:B-----5:R2:W-:Y:S02]  /*67a0*/  SYNCS.ARRIVE.TRANS64.RED.A1T0 RZ, [R0+URZ], RZ ;  /* 0x000000ff00ff79a7 */ /* 0x0205e400081004ff */
[----:B--2---:R-:W-:Y:S04]  /*67b0*/  SEL R0, RZ, 0x1, P0 ;  /* 0x00000001ff007807 */ /* 0x004fe80000000000 */
[----:B-1--4-:R-:W-:Y:S02]  /*67c0*/  LOP3.LUT R104, R104, R0, RZ, 0x3c, !PT ;  /* 0x0000000068687212 */ /* 0x012fe400078e3cff */
.L_x_101:
[----:B------:R-:W-:Y:S05]  /*67d0*/  BSYNC B1 ;  /* 0x0000000000017941 */ /* 0x000fea0003800000 */
.L_x_100:
[----:B------:R-:W-:Y:S05]  /*67e0*/  VIADD R0, R48, 0x40 ;  /* 0x0000004030007836 */ /* 0x000fea0000000000 */
[----:B------:R-:W-:Y:S04]  /*67f0*/  SHF.R.U32.HI R0, RZ, 0x15, R0 ;  /* 0x00000015ff007819 */ /* 0x000fe80000011600 */
[----:B------:R-:W-:Y:S11]  /*6800*/  LOP3.LUT P0, RZ, R0, 0x3, R101, 0x48, !PT ;  /* 0x0000000300ff7812 */ /* 0x000ff60007804865 */
[----:B------:R-:W-:Y:S02]  /*6810*/  @!UPT UIADD3 URZ, UPT, UPT, URZ, URZ, URZ ;  /* 0x000000fffffff290 */ /* 0x000fe4000fffe0ff */
[----:B------:R-:W-:Y:S05]  /*6820*/  @!P0 BRA `(.L_x_105) ;  /* 0x0000000000408947 */ /* 0x000fea0003800000 */
[----:B------:R-:W2:Y:S01]  /*6830*/  LDCU.64 UR8, c[0x4][0x78] ;  /* 0x01000f00ff0877ac */ /* 0x000ea20008000a00 */
[----:B------:R-:W-:Y:S01]  /*6840*/  MOV R3, 0x0 ;  /* 0x0000000000037802 */ /* 0x000fe20000000f00 */
[----:B------:R-:W-:Y:S02]  /*6850*/  HFMA2 R12, -RZ, RZ, 0, 5.9604644775390625e-08 ;  /* 0x00000001ff0c7431 */ /* 0x000fe400000001ff */
[----:B------:R-:W-:Y:S02]  /*6860*/  IMAD.MOV.U32 R8, RZ, RZ, 0x192 ;  /* 0x00000192ff087424 */ /* 0x000fe400078e00ff */
[----:B------:R-:W-:Y:S01]  /*6870*/  IMAD.MOV.U32 R13, RZ, RZ, RZ ;  /* 0x000000ffff0d7224 */ /* 0x000fe200078e00ff */
[----:B------:R-:W3:Y:S01]  /*6880*/  LDCU.64 UR6, c[0x4][0x80] ;  /* 0x01001000ff0677ac */ /* 0x000ee20008000a00 */
[----:B------:R-:W4:Y:S01]  /*6890*/  LDC.64 R2, c[0x4][R3] ;  /* 0x0100000003027b82 */ /* 0x000f220000000a00 */
[----:B------:R-:W5:Y:S01]  /*68a0*/  LDCU.64 UR4, c[0x4][0x18] ;  /* 0x01000300ff0477ac */ /* 0x000f620008000a00 */
[----:B--2---:R-:W-:Y:S01]  /*68b0*/  MOV R5, UR9 ;  /* 0x0000000900057c02 */ /* 0x004fe20008000f00 */
[----:B------:R-:W-:Y:S01]  /*68c0*/  IMAD.U32 R4, RZ, RZ, UR8 ;  /* 0x00000008ff047e24 */ /* 0x000fe2000f8e00ff */
[----:B---3--:R-:W-:Y:S01]  /*68d0*/  MOV R7, UR7 ;  /* 0x0000000700077c02 */ /* 0x008fe20008000f00 */
[----:B------:R-:W-:Y:S01]  /*68e0*/  IMAD.U32 R6, RZ, RZ, UR6 ;  /* 0x00000006ff067e24 */ /* 0x000fe2000f8e00ff */
[----:B-----5:R-:W-:Y:S01]  /*68f0*/  MOV R11, UR5 ;  /* 0x00000005000b7c02 */ /* 0x020fe20008000f00 */
[----:B------:R-:W-:Y:S02]  /*6900*/  IMAD.U32 R10, RZ, RZ, UR4 ;  /* 0x00000004ff0a7e24 */ /* 0x000fe4000f8e00ff */
[----:B------:R-:W-:Y:S07]  /*6910*/  LEPC R20, `(.L_x_105) ;  /* 0x000000001014794e */ /* 0x000fee0000000000 */
[----:B-1--4-:R-:W-:Y:S05]  /*6920*/  CALL.ABS.NOINC R2 ;  /* 0x0000000002007343 */ /* 0x012fea0003c00000 */
.L_x_105:
[-C--:B------:R-:W-:Y:S01]  /*6930*/  F2FP.F16.E5M2.UNPACK_B R0, R81.reuse ;  /* 0x00000051ff00723e */ /* 0x080fe200020004ff */
[----:B------:R-:W-:Y:S05]  /*6940*/  WARPSYNC.ALL ;  /* 0x0000000000007948 */ /* 0x000fea0003800000 */
[----:B------:R-:W-:Y:S01]  /*6950*/  R2UR UR4, R48 ;  /* 0x00000000300472ca */ /* 0x000fe200000e0000 */
[--C-:B------:R-:W-:Y:S01]  /*6960*/  HADD2.F32 R54, -RZ, R0.reuse.H0_H0 ;  /* 0x20000000ff367230 */ /* 0x100fe20000004100 */
[-C--:B------:R-:W-:Y:S01]  /*6970*/  F2FP.F16.E5M2.UNPACK_B R2, R80.reuse.H1 ;  /* 0x00000050ff02723e */ /* 0x080fe200030004ff */
[----:B------:R-:W-:Y:S01]  /*6980*/  HADD2.F32 R55, -RZ, R0.H1_H1 ;  /* 0x30000000ff377230 */ /* 0x000fe20000004100 */
[----:B------:R-:W-:Y:S01]  /*6990*/  F2FP.F16.E5M2.UNPACK_B R0, R81.H1 ;  /* 0x00000051ff00723e */ /* 0x000fe200030004ff */
[----:B------:R-:W-:Y:S01]  /*69a0*/  BSSY.RECONVERGENT B0, `(.L_x_106) ;  /* 0x0000095000007945 */ /* 0x000fe20003800200 */
[----:B------:R-:W-:Y:S01]  /*69b0*/  F2FP.F16.E5M2.UNPACK_B R3, R80 ;  /* 0x00000050ff03723e */ /* 0x000fe200020004ff */
[----:B------:R-:W-:Y:S01]  /*69c0*/  HADD2.F32 R52, -RZ, R2.H0_H0 ;  /* 0x20000002ff347230 */ /* 0x000fe20000004100 */
[----:B------:R-:W-:Y:S01]  /*69d0*/  ISETP.NE.AND P0, PT, R110, RZ, PT ;  /* 0x000000ff6e00720c */ /* 0x000fe20003f05270 */
[--C-:B------:R-:W-:Y:S01]  /*69e0*/  HADD2.F32 R56, -RZ, R0.reuse.H0_H0 ;  /* 0x20000000ff387230 */ /* 0x100fe20000004100 */
[----:B------:R-:W-:Y:S01]  /*69f0*/  ISETP.NE.AND P6, PT, R118, RZ, PT ;  /* 0x000000ff7600720c */ /* 0x000fe20003fc5270 */
[----:B------:R-:W-:Y:S01]  /*6a00*/  HADD2.F32 R57, -RZ, R0.H1_H1 ;  /* 0x30000000ff397230 */ /* 0x000fe20000004100 */
[-C--:B------:R-:W-:Y:S01]  /*6a10*/  F2FP.F16.E5M2.UNPACK_B R0, R83.reuse ;  /* 0x00000053ff00723e */ /* 0x080fe200020004ff */
[----:B-1----:R-:W-:Y:S01]  /*6a20*/  LDTM.16dp32bit_t0_t15.x32 R4, tmem[UR4+0x40] ;  /* 0x00004004000479ee */ /* 0x002fe20008a80000 */
[----:B------:R-:W1:Y:S01]  /*6a30*/  LDTM.16dp32bit_t16_t31.x32 R4, tmem[UR4+0x60] ;  /* 0x00006004000479ee */ /* 0x000e620008aa0000 */
[----:B------:R-:W-:Y:S01]  /*6a40*/  HADD2.F32 R53, -RZ, R2.H1_H1 ;  /* 0x30000002ff357230 */ /* 0x000fe20000004100 */
[----:B------:R-:W-:Y:S01]  /*6a50*/  F2FP.F16.E5M2.UNPACK_B R2, R82.H1 ;  /* 0x00000052ff02723e */ /* 0x000fe200030004ff */
[--C-:B------:R-:W-:Y:S02]  /*6a60*/  HADD2.F32 R50, -RZ, R3.reuse.H0_H0 ;  /* 0x20000003ff327230 */ /* 0x100fe40000004100 */
[--C-:B------:R-:W-:Y:S02]  /*6a70*/  HADD2.F32 R62, -RZ, R0.reuse.H0_H0 ;  /* 0x20000000ff3e7230 */ /* 0x100fe40000004100 */
[----:B------:R-:W-:Y:S01]  /*6a80*/  HADD2.F32 R63, -RZ, R0.H1_H1 ;  /* 0x30000000ff3f7230 */ /* 0x000fe20000004100 */
[----:B------:R-:W-:Y:S01]  /*6a90*/  F2FP.F16.E5M2.UNPACK_B R0, R84.H1 ;  /* 0x00000054ff00723e */ /* 0x000fe200030004ff */
[--C-:B------:R-:W-:Y:S02]  /*6aa0*/  HADD2.F32 R60, -RZ, R2.reuse.H0_H0 ;  /* 0x20000002ff3c7230 */ /* 0x100fe40000004100 */
[----:B------:R-:W-:Y:S01]  /*6ab0*/  HADD2.F32 R61, -RZ, R2.H1_H1 ;  /* 0x30000002ff3d7230 */ /* 0x000fe20000004100 */
[----:B------:R-:W-:Y:S01]  /*6ac0*/  F2FP.F16.E5M2.UNPACK_B R2, R83.H1 ;  /* 0x00000053ff02723e */ /* 0x000fe200030004ff */
[----:B------:R-:W-:Y:S01]  /*6ad0*/  HADD2.F32 R51, -RZ, R3.H1_H1 ;  /* 0x30000003ff337230 */ /* 0x000fe20000004100 */
[----:B------:R-:W-:Y:S01]  /*6ae0*/  F2FP.F16.E5M2.UNPACK_B R3, R82 ;  /* 0x00000052ff03723e */ /* 0x000fe200020004ff */
[--C-:B------:R-:W-:Y:S02]  /*6af0*/  HADD2.F32 R68, -RZ, R0.reuse.H0_H0 ;  /* 0x20000000ff447230 */ /* 0x100fe40000004100 */
[----:B------:R-:W-:Y:S01]  /*6b00*/  HADD2.F32 R69, -RZ, R0.H1_H1 ;  /* 0x30000000ff457230 */ /* 0x000fe20000004100 */
[-C--:B------:R-:W-:Y:S01]  /*6b10*/  F2FP.F16.E5M2.UNPACK_B R0, R85.reuse.H1 ;  /* 0x00000055ff00723e */ /* 0x080fe200030004ff */
[--C-:B------:R-:W-:Y:S02]  /*6b20*/  HADD2.F32 R64, -RZ, R2.reuse.H0_H0 ;  /* 0x20000002ff407230 */ /* 0x100fe40000004100 */
[----:B------:R-:W-:Y:S01]  /*6b30*/  HADD2.F32 R65, -RZ, R2.H1_H1 ;  /* 0x30000002ff417230 */ /* 0x000fe20000004100 */
[----:B------:R-:W-:Y:S01]  /*6b40*/  F2FP.F16.E5M2.UNPACK_B R2, R85 ;  /* 0x00000055ff02723e */ /* 0x000fe200020004ff */
[--C-:B------:R-:W-:Y:S02]  /*6b50*/  HADD2.F32 R58, -RZ, R3.reuse.H0_H0 ;  /* 0x20000003ff3a7230 */ /* 0x100fe40000004100 */
[C---:B-1----:R-:W-:Y:S01]  /*6b60*/  FMUL R7, R47.reuse, R7 ;  /* 0x000000072f077220 */ /* 0x042fe20000400000 */
[----:B------:R-:W-:Y:S01]  /*6b70*/  HADD2.F32 R59, -RZ, R3.H1_H1 ;  /* 0x30000003ff3b7230 */ /* 0x000fe20000004100 */
[----:B------:R-:W-:Y:S01]  /*6b80*/  F2FP.F16.E5M2.UNPACK_B R3, R84 ;  /* 0x00000054ff03723e */ /* 0x000fe200020004ff */
[--C-:B------:R-:W-:Y:S02]  /*6b90*/  HADD2.F32 R72, -RZ, R0.reuse.H0_H0 ;  /* 0x20000000ff487230 */ /* 0x100fe40000004100 */
[C---:B------:R-:W-:Y:S01]  /*6ba0*/  FMUL R11, R47.reuse, R11 ;  /* 0x0000000b2f0b7220 */ /* 0x040fe20000400000 */
[----:B------:R-:W-:Y:S01]  /*6bb0*/  HADD2.F32 R73, -RZ, R0.H1_H1 ;  /* 0x30000000ff497230 */ /* 0x000fe20000004100 */
[----:B------:R-:W-:Y:S01]  /*6bc0*/  F2FP.F16.E5M2.UNPACK_B R0, R87 ;  /* 0x00000057ff00723e */ /* 0x000fe200020004ff */
[--C-:B------:R-:W-:Y:S02]  /*6bd0*/  HADD2.F32 R70, -RZ, R2.reuse.H0_H0 ;  /* 0x20000002ff467230 */ /* 0x100fe40000004100 */
[C---:B------:R-:W-:Y:S01]  /*6be0*/  FMUL R15, R47.reuse, R15 ;  /* 0x0000000f2f0f7220 */ /* 0x040fe20000400000 */
[----:B------:R-:W-:Y:S01]  /*6bf0*/  HADD2.F32 R71, -RZ, R2.H1_H1 ;  /* 0x30000002ff477230 */ /* 0x000fe20000004100 */
[-C--:B------:R-:W-:Y:S01]  /*6c00*/  F2FP.F16.E5M2.UNPACK_B R2, R86.reuse.H1 ;  /* 0x00000056ff02723e */ /* 0x080fe200030004ff */
[--C-:B------:R-:W-:Y:S02]  /*6c10*/  HADD2.F32 R66, -RZ, R3.reuse.H0_H0 ;  /* 0x20000003ff427230 */ /* 0x100fe40000004100 */
[----:B------:R-:W-:Y:S01]  /*6c20*/  HADD2.F32 R67, -RZ, R3.H1_H1 ;  /* 0x30000003ff437230 */ /* 0x000fe20000004100 */
[----:B------:R-:W-:Y:S01]  /*6c30*/  F2FP.F16.E5M2.UNPACK_B R3, R86 ;  /* 0x00000056ff03723e */ /* 0x000fe200020004ff */
[--C-:B------:R-:W-:Y:S02]  /*6c40*/  HADD2.F32 R78, -RZ, R0.reuse.H0_H0 ;  /* 0x20000000ff4e7230 */ /* 0x100fe40000004100 */
[----:B------:R-:W-:Y:S02]  /*6c50*/  HADD2.F32 R79, -RZ, R0.H1_H1 ;  /* 0x30000000ff4f7230 */ /* 0x000fe40000004100 */
[C---:B------:R-:W-:Y:S01]  /*6c60*/  FMUL R0, R47.reuse, R4 ;  /* 0x000000042f007220 */ /* 0x040fe20000400000 */
[--C-:B------:R-:W-:Y:S02]  /*6c70*/  HADD2.F32 R76, -RZ, R2.reuse.H0_H0 ;  /* 0x20000002ff4c7230 */ /* 0x100fe40000004100 */
[----:B------:R-:W-:Y:S01]  /*6c80*/  FMUL R4, R47, R8 ;  /* 0x000000082f047220 */ /* 0x000fe20000400000 */
[----:B------:R-:W-:Y:S02]  /*6c90*/  HADD2.F32 R77, -RZ, R2.H1_H1 ;  /* 0x30000002ff4d7230 */ /* 0x000fe40000004100 */
[----:B------:R-:W-:Y:S01]  /*6ca0*/  FFMA R0, R49, R50, R0 ;  /* 0x0000003231007223 */ /* 0x000fe20000000000 */
[--C-:B------:R-:W-:Y:S02]  /*6cb0*/  HADD2.F32 R74, -RZ, R3.reuse.H0_H0 ;  /* 0x20000003ff4a7230 */ /* 0x100fe40000004100 */
[C---:B------:R-:W-:Y:S01]  /*6cc0*/  FMUL R2, R47.reuse, R5 ;  /* 0x000000052f027220 */ /* 0x040fe20000400000 */
[----:B------:R-:W-:Y:S02]  /*6cd0*/  HADD2.F32 R75, -RZ, R3.H1_H1 ;  /* 0x30000003ff4b7230 */ /* 0x000fe40000004100 */
[C---:B------:R-:W-:Y:S01]  /*6ce0*/  FMUL R5, R47.reuse, R9 ;  /* 0x000000092f057220 */ /* 0x040fe20000400000 */
[----:B------:R-:W-:Y:S01]  /*6cf0*/  FMUL R8, R47, R12 ;  /* 0x0000000c2f087220 */ /* 0x000fe20000400000 */
[----:B------:R-:W-:Y:S01]  /*6d00*/  FFMA R2, R49, R51, R2 ;  /* 0x0000003331027223 */ /* 0x000fe20000000002 */
[C---:B------:R-:W-:Y:S01]  /*6d10*/  FMUL R9, R47.reuse, R13 ;  /* 0x0000000d2f097220 */ /* 0x040fe20000400000 */
[C---:B------:R-:W-:Y:S01]  /*6d20*/  FMUL R12, R47.reuse, R21 ;  /* 0x000000152f0c7220 */ /* 0x040fe20000400000 */
[C---:B------:R-:W-:Y:S01]  /*6d30*/  FMUL R21, R47.reuse, R30 ;  /* 0x0000001e2f157220 */ /* 0x040fe20000400000 */
[C---:B------:R-:W-:Y:S01]  /*6d40*/  FMUL R13, R47.reuse, R22 ;  /* 0x000000162f0d7220 */ /* 0x040fe20000400000 */
[C---:B------:R-:W-:Y:S01]  /*6d50*/  FMUL R22, R47.reuse, R31 ;  /* 0x0000001f2f167220 */ /* 0x040fe20000400000 */
        /* <DEDUP_REMOVED lines=8> */
[C---:B------:R-:W-:Y:S01]  /*6de0*/  FFMA R6, R49.reuse, R56, R6 ;  /* 0x0000003831067223 */ /* 0x040fe20000000006 */
[C---:B------:R-:W-:Y:S01]  /*6df0*/  FFMA R11, R49.reuse, R57, R11 ;  /* 0x00000039310b7223 */ /* 0x040fe2000000000b */
[C---:B------:R-:W-:Y:S01]  /*6e00*/  FFMA R8, R49.reuse, R58, R8 ;  /* 0x0000003a31087223 */ /* 0x040fe20000000008 */
[----:B------:R-:W-:Y:S01]  /*6e10*/  FFMA R9, R49, R59, R9 ;  /* 0x0000003b31097223 */ /* 0x000fe20000000009 */
[----:B------:R-:W-:Y:S01]  /*6e20*/  F2FP.SATFINITE.E5M2.F32.PACK_AB_MERGE_C R52, R7, R3, RZ ;  /* 0x000000030734723e */ /* 0x000fe200048060ff */
[----:B------:R-:W-:Y:S01]  /*6e30*/  FFMA R10, R49, R60, R10 ;  /* 0x0000003c310a7223 */ /* 0x000fe2000000000a */
[----:B------:R-:W-:Y:S01]  /*6e40*/  F2FP.SATFINITE.E5M2.F32.PACK_AB_MERGE_C R53, R11, R6, RZ ;  /* 0x000000060b35723e */ /* 0x000fe200048060ff */
[----:B------:R-:W-:Y:S01]  /*6e50*/  FFMA R15, R49, R61, R15 ;  /* 0x0000003d310f7223 */ /* 0x000fe2000000000f */
[C---:B------:R-:W-:Y:S01]  /*6e60*/  FMUL R3, R47.reuse, R16 ;  /* 0x000000102f037220 */ /* 0x040fe20000400000 */
[C---:B------:R-:W-:Y:S01]  /*6e70*/  FMUL R6, R47.reuse, R17 ;  /* 0x000000112f067220 */ /* 0x040fe20000400000 */
[----:B------:R-:W-:Y:S01]  /*6e80*/  F2FP.F16.E5M2.UNPACK_B R51, R87.H1 ;  /* 0x00000057ff33723e */ /* 0x000fe200030004ff */
[----:B------:R-:W-:Y:S01]  /*6e90*/  FMUL R11, R47, R20 ;  /* 0x000000142f0b7220 */ /* 0x000fe20000400000 */
[----:B------:R-:W-:Y:S01]  /*6ea0*/  F2FP.SATFINITE.E5M2.F32.PACK_AB_MERGE_C R54, R15, R10, RZ ;  /* 0x0000000a0f36723e */ /* 0x000fe200048060ff */
[C---:B------:R-:W-:Y:S01]  /*6eb0*/  FFMA R3, R49.reuse, R62, R3 ;  /* 0x0000003e31037223 */ /* 0x040fe20000000003 */
[----:B------:R-:W-:Y:S01]  /*6ec0*/  FFMA R6, R49, R63, R6 ;  /* 0x0000003f31067223 */ /* 0x000fe20000000006 */
[----:B------:R-:W-:Y:S01]  /*6ed0*/  FMUL R20, R47, R29 ;  /* 0x0000001d2f147220 */ /* 0x000fe20000400000 */
[----:B------:R-:W-:Y:S01]  /*6ee0*/  F2FP.SATFINITE.E5M2.F32.PACK_AB_MERGE_C R29, R5, R4, R53 ;  /* 0x00000004051d723e */ /* 0x000fe20004806035 */
[----:B------:R-:W-:Y:S01]  /*6ef0*/  FMUL R10, R47, R19 ;  /* 0x000000132f0a7220 */ /* 0x000fe20000400000 */
[----:B------:R-:W-:Y:S01]  /*6f00*/  F2FP.SATFINITE.E5M2.F32.PACK_AB_MERGE_C R30, R9, R8, R54 ;  /* 0x00000008091e723e */ /* 0x000fe20004806036 */
        /* <DEDUP_REMOVED lines=10> */
[----:B------:R-:W-:Y:S01]  /*6fb0*/  FFMA R14, R49, R69, R14 ;  /* 0x00000045310e7223 */ /* 0x000fe2000000000e */
[----:B------:R-:W-:Y:S01]  /*6fc0*/  FMUL R18, R47, R27 ;  /* 0x0000001b2f127220 */ /* 0x000fe20000400000 */
[C---:B------:R-:W-:Y:S01]  /*6fd0*/  FFMA R15, R49.reuse, R70, R15 ;  /* 0x00000046310f7223 */ /* 0x040fe2000000000f */
[C---:B------:R-:W-:Y:S01]  /*6fe0*/  FFMA R16, R49.reuse, R71, R16 ;  /* 0x0000004731107223 */ /* 0x040fe20000000010 */
[C---:B------:R-:W-:Y:S01]  /*6ff0*/  FFMA R17, R49.reuse, R72, R17 ;  /* 0x0000004831117223 */ /* 0x040fe20000000011 */
[C---:B------:R-:W-:Y:S01]  /*7000*/  FFMA R18, R49.reuse, R73, R18 ;  /* 0x0000004931127223 */ /* 0x040fe20000000012 */
[----:B------:R-:W-:Y:S01]  /*7010*/  FFMA R19, R49, R74, R19 ;  /* 0x0000004a31137223 */ /* 0x000fe20000000013 */
[----:B------:R-:W-:Y:S01]  /*7020*/  FMUL R23, R47, R32 ;  /* 0x000000202f177220 */ /* 0x000fe20000400000 */
[----:B------:R-:W-:Y:S01]  /*7030*/  FFMA R20, R49, R75, R20 ;  /* 0x0000004b31147223 */ /* 0x000fe20000000014 */
[----:B------:R-:W-:Y:S01]  /*7040*/  FMUL R24, R47, R33 ;  /* 0x000000212f187220 */ /* 0x000fe20000400000 */
[--C-:B------:R-:W-:Y:S02]  /*7050*/  HADD2.F32 R50, -RZ, R51.reuse.H0_H0 ;  /* 0x20000033ff327230 */ /* 0x100fe40000004100 */
[----:B------:R-:W-:Y:S01]  /*7060*/  FFMA R21, R49, R76, R21 ;  /* 0x0000004c31157223 */ /* 0x000fe20000000015 */
[----:B------:R-:W-:Y:S02]  /*7070*/  HADD2.F32 R51, -RZ, R51.H1_H1 ;  /* 0x30000033ff337230 */ /* 0x000fe40000004100 */
[----:B------:R-:W-:Y:S01]  /*7080*/  FMUL R25, R47, R34 ;  /* 0x000000222f197220 */ /* 0x000fe20000400000 */
[----:B------:R-:W-:Y:S01]  /*7090*/  FFMA R22, R49, R77, R22 ;  /* 0x0000004d31167223 */ /* 0x000fe20000000016 */
[----:B------:R-:W-:Y:S01]  /*70a0*/  FMUL R26, R47, R35 ;  /* 0x000000232f1a7220 */ /* 0x000fe20000400000 */
[----:B------:R-:W-:Y:S01]  /*70b0*/  F2FP.SATFINITE.E5M2.F32.PACK_AB_MERGE_C R7, R10, R7, RZ ;  /* 0x000000070a07723e */ /* 0x000fe200048060ff */
[C---:B------:R-:W-:Y:S01]  /*70c0*/  FFMA R23, R49.reuse, R78, R23 ;  /* 0x0000004e31177223 */ /* 0x040fe20000000017 */
[C---:B------:R-:W-:Y:S01]  /*70d0*/  FFMA R24, R49.reuse, R79, R24 ;  /* 0x0000004f31187223 */ /* 0x040fe20000000018 */
[C---:B------:R-:W-:Y:S01]  /*70e0*/  FFMA R25, R49.reuse, R50, R25 ;  /* 0x0000003231197223 */ /* 0x040fe20000000019 */
[----:B------:R-:W-:Y:S01]  /*70f0*/  FFMA R26, R49, R51, R26 ;  /* 0x00000033311a7223 */ /* 0x000fe2000000001a */
[----:B------:R-:W-:Y:S02]  /*7100*/  F2FP.SATFINITE.E5M2.F32.PACK_AB_MERGE_C R28, R2, R0, R52 ;  /* 0x00000000021c723e */ /* 0x000fe40004806034 */
[----:B------:R-:W-:Y:S02]  /*7110*/  F2FP.SATFINITE.E5M2.F32.PACK_AB_MERGE_C R31, R6, R3, R7 ;  /* 0x00000003061f723e */ /* 0x000fe40004806007 */
[----:B------:R-:W-:Y:S02]  /*7120*/  F2FP.SATFINITE.E5M2.F32.PACK_AB_MERGE_C R13, R14, R13, RZ ;  /* 0x0000000d0e0d723e */ /* 0x000fe400048060ff */
[----:B------:R-:W-:Y:S01]  /*7130*/  F2FP.SATFINITE.E5M2.F32.PACK_AB_MERGE_C R17, R18, R17, RZ ;  /* 0x000000111211723e */ /* 0x000fe200048060ff */
[----:B------:R1:W-:Y:S01]  /*7140*/  STS.128 [R100+UR49+0x5200], R28 ;  /* 0x0052001c64007988 */ /* 0x0003e20008000c31 */
[----:B------:R-:W-:Y:S02]  /*7150*/  F2FP.SATFINITE.E5M2.F32.PACK_AB_MERGE_C R14, R22, R21, RZ ;  /* 0x00000015160e723e */ /* 0x000fe400048060ff */
[----:B------:R-:W-:Y:S02]  /*7160*/  F2FP.SATFINITE.E5M2.F32.PACK_AB_MERGE_C R25, R26, R25, RZ ;  /* 0x000000191a19723e */ /* 0x000fe400048060ff */
[----:B------:R-:W-:Y:S02]  /*7170*/  F2FP.SATFINITE.E5M2.F32.PACK_AB_MERGE_C R12, R12, R11, R13 ;  /* 0x0000000b0c0c723e */ /* 0x000fe4000480600d */
[----:B------:R-:W-:Y:S02]  /*7180*/  F2FP.SATFINITE.E5M2.F32.PACK_AB_MERGE_C R13, R16, R15, R17 ;  /* 0x0000000f100d723e */ /* 0x000fe40004806011 */
        /* <DEDUP_REMOVED lines=13> */
[----:B------:R-:W-:Y:S02]  /*7260*/  UIADD3 UR8, UP0, UPT, UR52, 0x680, URZ ;  /* 0x0000068034087890 */ /* 0x000fe4000ff1e0ff */
[----:B------:R-:W-:Y:S02]  /*7270*/  UIADD3 UR5, UPT, UPT, UR41, 0x40, URZ ;  /* 0x0000004029057890 */ /* 0x000fe4000fffe0ff */
[----:B------:R-:W-:Y:S02]  /*7280*/  UIADD3 UR4, UPT, UPT, UR49, 0x5200, URZ ;  /* 0x0000520031047890 */ /* 0x000fe4000fffe0ff */
[----:B------:R-:W-:Y:S01]  /*7290*/  UIADD3.X UR9, UPT, UPT, URZ, UR53, URZ, UP0, !UPT ;  /* 0x00000035ff097290 */ /* 0x000fe200087fe4ff */
[----:B------:R-:W-:Y:S01]  /*72a0*/  UMOV UR6, UR42 ;  /* 0x0000002a00067c82 */ /* 0x000fe20008000000 */
[----:B------:R-:W-:Y:S07]  /*72b0*/  UMOV UR7, UR36 ;  /* 0x0000002400077c82 */ /* 0x000fee0008000000 */
[----:B------:R2:W-:Y:S01]  /*72c0*/  UTMASTG.3D [UR4], [UR8] ;  /* 0x00000004080073b5 */ /* 0x0005e20008010000 */
[----:B------:R0:W-:Y:S01]  /*72d0*/  UTMACMDFLUSH ;  /* 0x00000000000079b7 */ /* 0x0001e20000000000 */
[----:B--2---:R-:W-:Y:S04]  /*72e0*/  DEPBAR.LE SB0, 0x1 ;  /* 0x000080400000791a */ /* 0x004fe80000000000 */
.L_x_107:
[----:B------:R-:W-:Y:S05]  /*72f0*/  BSYNC.RECONVERGENT B0 ;  /* 0x0000000000007941 */ /* 0x000fea0003800200 */
.L_x_106:
        /* <DEDUP_REMOVED lines=15> */
.L_x_111:
[----:B------:R-:W-:Y:S05]  /*73f0*/  BSYNC B0 ;  /* 0x0000000000007941 */ /* 0x000fea0003800000 */
.L_x_110:
[----:B------:R-:W-:Y:S01]  /*7400*/  ISETP.NE.AND P0, PT, R116, RZ, PT ;  /* 0x000000ff7400720c */ /* 0x000fe20003f05270 */
[----:B------:R-:W-:Y:S11]  /*7410*/  VIADD R105, R105, 0x1 ;  /* 0x0000000169697836 */ /* 0x000ff60000000000 */
[----:B------:R-:W-:Y:S01]  /*7420*/  @!UPT UIADD3 URZ, UPT, UPT, URZ, URZ, URZ ;  /* 0x000000fffffff290 */ /* 0x000fe2000fffe0ff */
[----:B------:R3:W4:Y:S04]  /*7430*/  @P0 LDS.128 R84, [R2+0x210] ;  /* 0x0002100002540984 */ /* 0x0007280000000c00 */
[----:B------:R1:W1:Y:S01]  /*7440*/  @P0 LDS.128 R80, [R3+UR49+0x200] ;  /* 0x0002003103500984 */ /* 0x0002620008000c00 */
        /* <DEDUP_REMOVED lines=14> */
.L_x_109:
[----:B------:R-:W-:Y:S05]  /*7530*/  BSYNC B1 ;  /* 0x0000000000017941 */ /* 0x000fea0003800000 */
.L_x_108:
[----:B------:R-:W-:Y:S05]  /*7540*/  VIADD R0, R48, 0x80 ;  /* 0x0000008030007836 */ /* 0x000fea0000000000 */
[----:B------:R-:W-:Y:S04]  /*7550*/  SHF.R.U32.HI R0, RZ, 0x15, R0 ;  /* 0x00000015ff007819 */ /* 0x000fe80000011600 */
[----:B------:R-:W-:Y:S11]  /*7560*/  LOP3.LUT P0, RZ, R0, 0x3, R101, 0x48, !PT ;  /* 0x0000000300ff7812 */ /* 0x000ff60007804865 */
[----:B------:R-:W-:Y:S02]  /*7570*/  @!UPT UIADD3 URZ, UPT, UPT, URZ, URZ, URZ ;  /* 0x000000fffffff290 */ /* 0x000fe4000fffe0ff */
[----:B------:R-:W-:Y:S05]  /*7580*/  @!P0 BRA `(.L_x_113) ;  /* 0x0000000000408947 */ /* 0x000fea0003800000 */
[----:B------:R-:W2:Y:S01]  /*7590*/  LDCU.64 UR8, c[0x4][0x78] ;  /* 0x01000f00ff0877ac */ /* 0x000ea20008000a00 */
[----:B------:R-:W-:Y:S01]  /*75a0*/  MOV R3, 0x0 ;  /* 0x0000000000037802 */ /* 0x000fe20000000f00 */
[----:B-1----:R-:W-:Y:S02]  /*75b0*/  HFMA2 R12, -RZ, RZ, 0, 5.9604644775390625e-08 ;  /* 0x00000001ff0c7431 */ /* 0x002fe400000001ff */
[----:B------:R-:W-:Y:S02]  /*75c0*/  IMAD.MOV.U32 R8, RZ, RZ, 0x192 ;  /* 0x00000192ff087424 */ /* 0x000fe400078e00ff */
[----:B------:R-:W-:Y:S01]  /*75d0*/  IMAD.MOV.U32 R13, RZ, RZ, RZ ;  /* 0x000000ffff0d7224 */ /* 0x000fe200078e00ff */
[----:B------:R-:W1:Y:S01]  /*75e0*/  LDCU.64 UR6, c[0x4][0x80] ;  /* 0x01001000ff0677ac */ /* 0x000e620008000a00 */
[----:B------:R-:W3:Y:S01]  /*75f0*/  LDC.64 R2, c[0x4][R3] ;  /* 0x0100000003027b82 */ /* 0x000ee20000000a00 */
[----:B------:R-:W4:Y:S01]  /*7600*/  LDCU.64 UR4, c[0x4][0x18] ;  /* 0x01000300ff0477ac */ /* 0x000f220008000a00 */
[----:B--2---:R-:W-:Y:S01]  /*7610*/  MOV R5, UR9 ;  /* 0x0000000900057c02 */ /* 0x004fe20008000f00 */
[----:B------:R-:W-:Y:S01]  /*7620*/  IMAD.U32 R4, RZ, RZ, UR8 ;  /* 0x00000008ff047e24 */ /* 0x000fe2000f8e00ff */
[----:B-1----:R-:W-:Y:S01]  /*7630*/  MOV R7, UR7 ;  /* 0x0000000700077c02 */ /* 0x002fe20008000f00 */
[----:B------:R-:W-:Y:S01]  /*7640*/  IMAD.U32 R6, RZ, RZ, UR6 ;  /* 0x00000006ff067e24 */ /* 0x000fe2000f8e00ff */
[----:B----4-:R-:W-:Y:S01]  /*7650*/  MOV R11, UR5 ;  /* 0x00000005000b7c02 */ /* 0x010fe20008000f00 */
[----:B------:R-:W-:Y:S02]  /*7660*/  IMAD.U32 R10, RZ, RZ, UR4 ;  /* 0x00000004ff0a7e24 */ /* 0x000fe4000f8e00ff */
[----:B------:R-:W-:Y:S07]  /*7670*/  LEPC R20, `(.L_x_113) ;  /* 0x000000001014794e */ /* 0x000fee0000000000 */
[----:B---3--:R-:W-:Y:S05]  /*7680*/  CALL.ABS.NOINC R2 ;  /* 0x0000000002007343 */ /* 0x008fea0003c00000 */
.L_x_113:
        /* <DEDUP_REMOVED lines=148> */
[----:B------:R-:W-:Y:S02]  /*7fd0*/  UIADD3 UR8, UP0, UPT, UR52, 0x680, URZ ;  /* 0x0000068034087890 */ /* 0x000fe4000ff1e0ff */
[----:B------:R-:W-:Y:S02]  /*7fe0*/  UIADD3 UR5, UPT, UPT, UR41, 0x80, URZ ;  /* 0x0000008029057890 */ /* 0x000fe4000fffe0ff */
[----:B------:R-:W-:Y:S01]  /*7ff0*/  MOV R109, UR10 ;  /* 0x0000000a006d7c02 */ /* 0x000fe20008000f00 */
[----:B------:R-:W-:Y:S01]  /*8000*/  UIADD3.X UR9, UPT, UPT, URZ, UR53, URZ, UP0, !UPT ;  /* 0x00000035ff097290 */ /* 0x000fe200087fe4ff */
[----:B------:R-:W-:Y:S02]  /*8010*/  UMOV UR6, UR42 ;  /* 0x0000002a00067c82 */ /* 0x000fe40008000000 */
[----:B------:R-:W-:Y:S01]  /*8020*/  R2UR UR4, R109 ;  /* 0x000000006d0472ca */ /* 0x000fe200000e0000 */
[----:B------:R-:W-:Y:S11]  /*8030*/  UMOV UR7, UR36 ;  /* 0x0000002400077c82 */ /* 0x000ff60008000000 */
[----:B------:R-:W-:Y:S01]  /*8040*/  @!UPT UIADD3 URZ, UPT, UPT, URZ, URZ, URZ ;  /* 0x000000fffffff290 */ /* 0x000fe2000fffe0ff */
[----:B------:R2:W-:Y:S01]  /*8050*/  UTMASTG.3D [UR4], [UR8] ;  /* 0x00000004080073b5 */ /* 0x0005e20008010000 */
[----:B------:R0:W-:Y:S01]  /*8060*/  UTMACMDFLUSH ;  /* 0x00000000000079b7 */ /* 0x0001e20000000000 */
[----:B--2---:R-:W-:Y:S04]  /*8070*/  DEPBAR.LE SB0, 0x1 ;  /* 0x000080400000791a */ /* 0x004fe80000000000 */
.L_x_115:
[----:B------:R-:W-:Y:S05]  /*8080*/  BSYNC.RECONVERGENT B0 ;  /* 0x0000000000007941 */ /* 0x000fea0003800200 */
.L_x_114:
        /* <DEDUP_REMOVED lines=15> */
.L_x_119:
[----:B------:R-:W-:Y:S05]  /*8180*/  BSYNC B0 ;  /* 0x0000000000007941 */ /* 0x000fea0003800000 */
.L_x_118:
        /* <DEDUP_REMOVED lines=19> */
.L_x_117:
[----:B------:R-:W-:Y:S05]  /*82c0*/  BSYNC B1 ;  /* 0x0000000000017941 */ /* 0x000fea0003800000 */
.L_x_116:
        /* <DEDUP_REMOVED lines=21> */
.L_x_121:
[----:B------:R-:W-:Y:S01]  /*8420*/  ISETP.NE.AND P0, PT, R110, RZ, PT ;  /* 0x000000ff6e00720c */ /* 0x000fe20003f05270 */
[----:B------:R-:W-:Y:S05]  /*8430*/  WARPSYNC.ALL ;  /* 0x0000000000007948 */ /* 0x000fea0003800000 */
[----:B------:R-:W-:Y:S01]  /*8440*/  R2UR UR4, R48 ;  /* 0x00000000300472ca */ /* 0x000fe200000e0000 */
[----:B------:R-:W-:Y:S01]  /*8450*/  BSSY.RECONVERGENT B0, `(.L_x_122) ;  /* 0x000009c000007945 */ /* 0x000fe20003800200 */
[-C--:B------:R-:W-:Y:S02]  /*8460*/  F2FP.F16.E5M2.UNPACK_B R2, R80.reuse ;  /* 0x00000050ff02723e */ /* 0x080fe400020004ff */
[----:B------:R-:W-:Y:S02]  /*8470*/  F2FP.F16.E5M2.UNPACK_B R80, R80.H1 ;  /* 0x00000050ff50723e */ /* 0x000fe400030004ff */
[-C--:B------:R-:W-:Y:S01]  /*8480*/  F2FP.F16.E5M2.UNPACK_B R51, R81.reuse ;  /* 0x00000051ff33723e */ /* 0x080fe200020004ff */
[--C-:B------:R-:W-:Y:S01]  /*8490*/  HADD2.F32 R0, -RZ, R2.reuse.H0_H0 ;  /* 0x20000002ff007230 */ /* 0x100fe20000004100 */
[----:B------:R-:W-:Y:S01]  /*84a0*/  F2FP.F16.E5M2.UNPACK_B R81, R81.H1 ;  /* 0x00000051ff51723e */ /* 0x000fe200030004ff */
[----:B------:R-:W-:Y:S01]  /*84b0*/  HADD2.F32 R2, -RZ, R2.H1_H1 ;  /* 0x30000002ff027230 */ /* 0x000fe20000004100 */
[-C--:B------:R-:W-:Y:S01]  /*84c0*/  F2FP.F16.E5M2.UNPACK_B R55, R82.reuse ;  /* 0x00000052ff37723e */ /* 0x080fe200020004ff */
[--C-:B------:R-:W-:Y:S01]  /*84d0*/  HADD2.F32 R3, -RZ, R80.reuse.H0_H0 ;  /* 0x20000050ff037230 */ /* 0x100fe20000004100 */
[----:B------:R-:W-:Y:S01]  /*84e0*/  F2FP.F16.E5M2.UNPACK_B R82, R82.H1 ;  /* 0x00000052ff52723e */ /* 0x000fe200030004ff */
[----:B-1----:R-:W-:Y:S01]  /*84f0*/  LDTM.16dp32bit_t0_t15.x32 R4, tmem[UR4+0xc0] ;  /* 0x0000c004000479ee */ /* 0x002fe20008a80000 */
[----:B------:R-:W1:Y:S01]  /*8500*/  LDTM.16dp32bit_t16_t31.x32 R4, tmem[UR4+0xe0] ;  /* 0x0000e004000479ee */ /* 0x000e620008aa0000 */
[----:B------:R-:W-:Y:S01]  /*8510*/  NOP ;  /* 0x0000000000007918 */ /* 0x000fe20000000000 */
[--C-:B------:R-:W-:Y:S01]  /*8520*/  HADD2.F32 R50, -RZ, R51.reuse.H0_H0 ;  /* 0x20000033ff327230 */ /* 0x100fe20000004100 */
[----:B------:R-:W-:Y:S01]  /*8530*/  R2UR UR5, R113 ;  /* 0x00000000710572ca */ /* 0x000fe200000e0000 */
[----:B------:R-:W-:Y:S01]  /*8540*/  HADD2.F32 R51, -RZ, R51.H1_H1 ;  /* 0x30000033ff337230 */ /* 0x000fe20000004100 */
[----:B------:R-:W-:Y:S01]  /*8550*/  F2FP.F16.E5M2.UNPACK_B R59, R83 ;  /* 0x00000053ff3b723e */ /* 0x000fe200020004ff */
[--C-:B------:R-:W-:Y:S01]  /*8560*/  HADD2.F32 R54, -RZ, R55.reuse.H0_H0 ;  /* 0x20000037ff367230 */ /* 0x100fe20000004100 */
[----:B------:R-:W-:Y:S01]  /*8570*/  F2FP.F16.E5M2.UNPACK_B R63, R84 ;  /* 0x00000054ff3f723e */ /* 0x000fe200020004ff */
[----:B------:R-:W-:Y:S01]  /*8580*/  HADD2.F32 R55, -RZ, R55.H1_H1 ;  /* 0x30000037ff377230 */ /* 0x000fe20000004100 */
[----:B------:R-:W-:Y:S01]  /*8590*/  F2FP.F16.E5M2.UNPACK_B R67, R85 ;  /* 0x00000055ff43723e */ /* 0x000fe200020004ff */
[--C-:B------:R-:W-:Y:S01]  /*85a0*/  HADD2.F32 R58, -RZ, R59.reuse.H0_H0 ;  /* 0x2000003bff3a7230 */ /* 0x100fe20000004100 */
[----:B------:R-:W-:Y:S01]  /*85b0*/  F2FP.F16.E5M2.UNPACK_B R71, R86 ;  /* 0x00000056ff47723e */ /* 0x000fe200020004ff */
[----:B------:R-:W-:Y:S01]  /*85c0*/  HADD2.F32 R59, -RZ, R59.H1_H1 ;  /* 0x3000003bff3b7230 */ /* 0x000fe20000004100 */
[----:B------:R-:W-:Y:S01]  /*85d0*/  F2FP.F16.E5M2.UNPACK_B R74, R87 ;  /* 0x00000057ff4a723e */ /* 0x000fe200020004ff */
[--C-:B------:R-:W-:Y:S01]  /*85e0*/  HADD2.F32 R62, -RZ, R63.reuse.H0_H0 ;  /* 0x2000003fff3e7230 */ /* 0x100fe20000004100 */
[----:B------:R-:W-:Y:S01]  /*85f0*/  F2FP.F16.E5M2.UNPACK_B R83, R83.H1 ;  /* 0x00000053ff53723e */ /* 0x000fe200030004ff */
[----:B------:R-:W-:Y:S01]  /*8600*/  UIADD3 UR5, UPT, UPT, UR5, 0xd0, URZ ;  /* 0x000000d005057890 */ /* 0x000fe2000fffe0ff */
[----:B------:R-:W-:Y:S01]  /*8610*/  HADD2.F32 R63, -RZ, R63.H1_H1 ;  /* 0x3000003fff3f7230 */ /* 0x000fe20000004100 */
[----:B------:R-:W-:Y:S01]  /*8620*/  F2FP.F16.E5M2.UNPACK_B R84, R84.H1 ;  /* 0x00000054ff54723e */ /* 0x000fe200030004ff */
[--C-:B------:R-:W-:Y:S01]  /*8630*/  HADD2.F32 R66, -RZ, R67.reuse.H0_H0 ;  /* 0x20000043ff427230 */ /* 0x100fe20000004100 */
[----:B------:R-:W-:Y:S01]  /*8640*/  UPRMT UR5, UR37, 0x654, UR5 ;  /* 0x0000065425057896 */ /* 0x000fe20008000005 */
[----:B------:R-:W-:Y:S01]  /*8650*/  HADD2.F32 R67, -RZ, R67.H1_H1 ;  /* 0x30000043ff437230 */ /* 0x000fe20000004100 */
[----:B------:R-:W-:Y:S01]  /*8660*/  F2FP.F16.E5M2.UNPACK_B R85, R85.H1 ;  /* 0x00000055ff55723e */ /* 0x000fe200030004ff */
[--C-:B------:R-:W-:Y:S02]  /*8670*/  HADD2.F32 R70, -RZ, R71.reuse.H0_H0 ;  /* 0x20000047ff467230 */ /* 0x100fe40000004100 */
[C---:B-1----:R-:W-:Y:S01]  /*8680*/  FMUL R4, R47.reuse, R4 ;  /* 0x000000042f047220 */ /* 0x042fe20000400000 */
[C---:B------:R-:W-:Y:S01]  /*8690*/  FMUL R5, R47.reuse, R5 ;  /* 0x000000052f057220 */ /* 0x040fe20000400000 */
[C---:B------:R-:W-:Y:S01]  /*86a0*/  FMUL R8, R47.reuse, R8 ;  /* 0x000000082f087220 */ /* 0x040fe20000400000 */
[----:B------:R-:W-:Y:S01]  /*86b0*/  FMUL R9, R47, R9 ;  /* 0x000000092f097220 */ /* 0x000fe20000400000 */
[C---:B------:R-:W-:Y:S01]  /*86c0*/  FFMA R4, R49.reuse, R0, R4 ;  /* 0x0000000031047223 */ /* 0x040fe20000000004 */
[----:B------:R-:W-:Y:S01]  /*86d0*/  SYNCS.ARRIVE.TRANS64.RED.A1T0 RZ, [UR5], RZ ;  /* 0x000000ffffff79a7 */ /* 0x000fe20008100405 */
        /* <DEDUP_REMOVED lines=8> */
[----:B------:R-:W-:Y:S02]  /*8760*/  HADD2.F32 R71, -RZ, R71.H1_H1 ;  /* 0x30000047ff477230 */ /* 0x000fe40000004100 */
[C---:B------:R-:W-:Y:S01]  /*8770*/  FMUL R25, R47.reuse, R30 ;  /* 0x0000001e2f197220 */ /* 0x040fe20000400000 */
[C---:B------:R-:W-:Y:S01]  /*8780*/  FMUL R30, R47.reuse, R35 ;  /* 0x000000232f1e7220 */ /* 0x040fe20000400000 */
[----:B------:R-:W-:Y:S02]  /*8790*/  HADD2.F32 R48, -RZ, R80.H1_H1 ;  /* 0x30000050ff307230 */ /* 0x000fe40000004100 */
[C---:B------:R-:W-:Y:S01]  /*87a0*/  FMUL R6, R47.reuse, R6 ;  /* 0x000000062f067220 */ /* 0x040fe20000400000 */
[C---:B------:R-:W-:Y:S01]  /*87b0*/  FMUL R7, R47.reuse, R7 ;  /* 0x000000072f077220 */ /* 0x040fe20000400000 */
[--C-:B------:R-:W-:Y:S02]  /*87c0*/  HADD2.F32 R52, -RZ, R81.reuse.H0_H0 ;  /* 0x20000051ff347230 */ /* 0x100fe40000004100 */
[----:B------:R-:W-:Y:S01]  /*87d0*/  FMUL R10, R47, R10 ;  /* 0x0000000a2f0a7220 */ /* 0x000fe20000400000 */
[C---:B------:R-:W-:Y:S01]  /*87e0*/  FFMA R6, R49.reuse, R3, R6 ;  /* 0x0000000331067223 */ /* 0x040fe20000000006 */
[----:B------:R-:W-:Y:S02]  /*87f0*/  HADD2.F32 R53, -RZ, R81.H1_H1 ;  /* 0x30000051ff357230 */ /* 0x000fe40000004100 */
[C---:B------:R-:W-:Y:S01]  /*8800*/  FFMA R7, R49.reuse, R48, R7 ;  /* 0x0000003031077223 */ /* 0x040fe20000000007 */
[C---:B------:R-:W-:Y:S01]  /*8810*/  FFMA R8, R49.reuse, R50, R8 ;  /* 0x0000003231087223 */ /* 0x040fe20000000008 */
[C---:B------:R-:W-:Y:S01]  /*8820*/  FFMA R9, R49.reuse, R51, R9 ;  /* 0x0000003331097223 */ /* 0x040fe20000000009 */
[----:B------:R-:W-:Y:S01]  /*8830*/  FFMA R10, R49, R52, R10 ;  /* 0x00000034310a7223 */ /* 0x000fe2000000000a */
[--C-:B------:R-:W-:Y:S01]  /*8840*/  HADD2.F32 R48, -RZ, R74.reuse.H0_H0 ;  /* 0x2000004aff307230 */ /* 0x100fe20000004100 */
[----:B------:R-:W-:Y:S01]  /*8850*/  F2FP.SATFINITE.E5M2.F32.PACK_AB_MERGE_C R77, R7, R6, RZ ;  /* 0x00000006074d723e */ /* 0x000fe200048060ff */
[C---:B------:R-:W-:Y:S01]  /*8860*/  FMUL R7, R47.reuse, R24 ;  /* 0x000000182f077220 */ /* 0x040fe20000400000 */
[C---:B------:R-:W-:Y:S01]  /*8870*/  FMUL R24, R47.reuse, R29 ;  /* 0x0000001d2f187220 */ /* 0x040fe20000400000 */
[C---:B------:R-:W-:Y:S01]  /*8880*/  FMUL R29, R47.reuse, R34 ;  /* 0x000000222f1d7220 */ /* 0x040fe20000400000 */
[----:B------:R-:W-:Y:S02]  /*8890*/  HADD2.F32 R74, -RZ, R74.H1_H1 ;  /* 0x3000004aff4a7230 */ /* 0x000fe40000004100 */
[C---:B------:R-:W-:Y:S01]  /*88a0*/  FMUL R11, R47.reuse, R11 ;  /* 0x0000000b2f0b7220 */ /* 0x040fe20000400000 */
[--C-:B------:R-:W-:Y:S02]  /*88b0*/  HADD2.F32 R56, -RZ, R82.reuse.H0_H0 ;  /* 0x20000052ff387230 */ /* 0x100fe40000004100 */
[----:B------:R-:W-:Y:S01]  /*88c0*/  FMUL R14, R47, R14 ;  /* 0x0000000e2f0e7220 */ /* 0x000fe20000400000 */
[----:B------:R-:W-:Y:S02]  /*88d0*/  HADD2.F32 R57, -RZ, R82.H1_H1 ;  /* 0x30000052ff397230 */ /* 0x000fe40000004100 */
[C---:B------:R-:W-:Y:S01]  /*88e0*/  FFMA R11, R49.reuse, R53, R11 ;  /* 0x00000035310b7223 */ /* 0x040fe2000000000b */
[----:B------:R-:W-:Y:S01]  /*88f0*/  F2FP.F16.E5M2.UNPACK_B R86, R86.H1 ;  /* 0x00000056ff56723e */ /* 0x000fe200030004ff */
[C---:B------:R-:W-:Y:S01]  /*8900*/  FFMA R12, R49.reuse, R54, R12 ;  /* 0x00000036310c7223 */ /* 0x040fe2000000000c */
[C---:B------:R-:W-:Y:S01]  /*8910*/  FFMA R13, R49.reuse, R55, R13 ;  /* 0x00000037310d7223 */ /* 0x040fe2000000000d */
[----:B------:R-:W-:Y:S01]  /*8920*/  F2FP.F16.E5M2.UNPACK_B R87, R87.H1 ;  /* 0x00000057ff57723e */ /* 0x000fe200030004ff */
[----:B------:R-:W-:Y:S01]  /*8930*/  FFMA R14, R49, R56, R14 ;  /* 0x00000038310e7223 */ /* 0x000fe2000000000e */
[----:B------:R-:W-:Y:S01]  /*8940*/  F2FP.SATFINITE.E5M2.F32.PACK_AB_MERGE_C R10, R11, R10, RZ ;  /* 0x0000000a0b0a723e */ /* 0x000fe200048060ff */
[C---:B------:R-:W-:Y:S01]  /*8950*/  FMUL R15, R47.reuse, R15 ;  /* 0x0000000f2f0f7220 */ /* 0x040fe20000400000 */
[--C-:B------:R-:W-:Y:S02]  /*8960*/  HADD2.F32 R60, -RZ, R83.reuse.H0_H0 ;  /* 0x20000053ff3c7230 */ /* 0x100fe40000004100 */
[----:B------:R-:W-:Y:S01]  /*8970*/  FMUL R18, R47, R18 ;  /* 0x000000122f127220 */ /* 0x000fe20000400000 */
[----:B------:R-:W-:Y:S02]  /*8980*/  HADD2.F32 R61, -RZ, R83.H1_H1 ;  /* 0x30000053ff3d7230 */ /* 0x000fe40000004100 */
[----:B------:R-:W-:Y:S01]  /*8990*/  FFMA R15, R49, R57, R15 ;  /* 0x00000039310f7223 */ /* 0x000fe2000000000f */
[----:B------:R-:W-:Y:S01]  /*89a0*/  IADD3 R45, PT, PT, R45, 0x1, RZ ;  /* 0x000000012d2d7810 */ /* 0x000fe20007ffe0ff */
[C---:B------:R-:W-:Y:S01]  /*89b0*/  FFMA R16, R49.reuse, R58, R16 ;  /* 0x0000003a31107223 */ /* 0x040fe20000000010 */
        /* <DEDUP_REMOVED lines=8> */
[C---:B------:R-:W-:Y:S01]  /*8a40*/  FFMA R0, R49.reuse, R62, R0 ;  /* 0x0000003e31007223 */ /* 0x040fe20000000000 */
[C---:B------:R-:W-:Y:S01]  /*8a50*/  FFMA R2, R49.reuse, R63, R2 ;  /* 0x0000003f31027223 */ /* 0x040fe20000000002 */
[--C-:B------:R-:W-:Y:S02]  /*8a60*/  HADD2.F32 R68, -RZ, R85.reuse.H0_H0 ;  /* 0x20000055ff447230 */ /* 0x100fe40000004100 */
[----:B------:R-:W-:Y:S01]  /*8a70*/  FFMA R3, R49, R64, R3 ;  /* 0x0000004031037223 */ /* 0x000fe20000000003 */
[----:B------:R-:W-:Y:S02]  /*8a80*/  HADD2.F32 R69, -RZ, R85.H1_H1 ;  /* 0x30000055ff457230 */ /* 0x000fe40000004100 */
[C---:B------:R-:W-:Y:S01]  /*8a90*/  FMUL R21, R47.reuse, R26 ;  /* 0x0000001a2f157220 */ /* 0x040fe20000400000 */
[----:B------:R-:W-:Y:S01]  /*8aa0*/  FMUL R22, R47, R27 ;  /* 0x0000001b2f167220 */ /* 0x000fe20000400000 */
[C---:B------:R-:W-:Y:S01]  /*8ab0*/  FFMA R6, R49.reuse, R65, R6 ;  /* 0x0000004131067223 */ /* 0x040fe20000000006 */
[----:B------:R-:W-:Y:S01]  /*8ac0*/  FFMA R7, R49, R66, R7 ;  /* 0x0000004231077223 */ /* 0x000fe20000000007 */
[----:B------:R-:W-:Y:S01]  /*8ad0*/  FMUL R23, R47, R28 ;  /* 0x0000001c2f177220 */ /* 0x000fe20000400000 */
[C---:B------:R-:W-:Y:S01]  /*8ae0*/  FFMA R20, R49.reuse, R67, R20 ;  /* 0x0000004331147223 */ /* 0x040fe20000000014 */
[--C-:B------:R-:W-:Y:S02]  /*8af0*/  HADD2.F32 R72, -RZ, R86.reuse.H0_H0 ;  /* 0x20000056ff487230 */ /* 0x100fe40000004100 */
[C---:B------:R-:W-:Y:S01]  /*8b00*/  FFMA R21, R49.reuse, R68, R21 ;  /* 0x0000004431157223 */ /* 0x040fe20000000015 */
[----:B------:R-:W-:Y:S02]  /*8b10*/  HADD2.F32 R73, -RZ, R86.H1_H1 ;  /* 0x30000056ff497230 */ /* 0x000fe40000004100 */
[----:B------:R-:W-:Y:S01]  /*8b20*/  FFMA R22, R49, R69, R22 ;  /* 0x0000004531167223 */ /* 0x000fe20000000016 */
[C---:B------:R-:W-:Y:S01]  /*8b30*/  FMUL R26, R47.reuse, R31 ;  /* 0x0000001f2f1a7220 */ /* 0x040fe20000400000 */
[----:B------:R-:W-:Y:S01]  /*8b40*/  FMUL R27, R47, R32 ;  /* 0x000000202f1b7220 */ /* 0x000fe20000400000 */
[----:B------:R-:W-:Y:S01]  /*8b50*/  FFMA R23, R49, R70, R23 ;  /* 0x0000004631177223 */ /* 0x000fe20000000017 */
[----:B------:R-:W-:Y:S01]  /*8b60*/  FMUL R28, R47, R33 ;  /* 0x000000212f1c7220 */ /* 0x000fe20000400000 */
[C---:B------:R-:W-:Y:S01]  /*8b70*/  FFMA R24, R49.reuse, R71, R24 ;  /* 0x0000004731187223 */ /* 0x040fe20000000018 */
[--C-:B------:R-:W-:Y:S02]  /*8b80*/  HADD2.F32 R75, -RZ, R87.reuse.H0_H0 ;  /* 0x20000057ff4b7230 */ /* 0x100fe40000004100 */
[C---:B------:R-:W-:Y:S01]  /*8b90*/  FFMA R25, R49.reuse, R72, R25 ;  /* 0x0000004831197223 */ /* 0x040fe20000000019 */
[----:B------:R-:W-:Y:S02]  /*8ba0*/  HADD2.F32 R76, -RZ, R87.H1_H1 ;  /* 0x30000057ff4c7230 */ /* 0x000fe40000004100 */
[----:B------:R-:W-:Y:S01]  /*8bb0*/  FFMA R26, R49, R73, R26 ;  /* 0x00000049311a7223 */ /* 0x000fe2000000001a */
[----:B------:R-:W-:Y:S01]  /*8bc0*/  F2FP.SATFINITE.E5M2.F32.PACK_AB_MERGE_C R14, R15, R14, RZ ;  /* 0x0000000e0f0e723e */ /* 0x000fe200048060ff */
[----:B------:R-:W-:Y:S01]  /*8bd0*/  FFMA R27, R49, R48, R27 ;  /* 0x00000030311b7223 */ /* 0x000fe2000000001b */
[----:B------:R-:W-:Y:S01]  /*8be0*/  F2FP.SATFINITE.E5M2.F32.PACK_AB_MERGE_C R18, R19, R18, RZ ;  /* 0x000000121312723e */ /* 0x000fe200048060ff */
[C---:B------:R-:W-:Y:S01]  /*8bf0*/  FFMA R28, R49.reuse, R74, R28 ;  /* 0x0000004a311c7223 */ /* 0x040fe2000000001c */
[C---:B------:R-:W-:Y:S01]  /*8c00*/  FFMA R29, R49.reuse, R75, R29 ;  /* 0x0000004b311d7223 */ /* 0x040fe2000000001d */
[----:B------:R-:W-:Y:S01]  /*8c10*/  FFMA R30, R49, R76, R30 ;  /* 0x0000004c311e7223 */ /* 0x000fe2000000001e */
[----:B------:R-:W-:Y:S02]  /*8c20*/  F2FP.SATFINITE.E5M2.F32.PACK_AB_MERGE_C R32, R5, R4, R77 ;  /* 0x000000040520723e */ /* 0x000fe4000480604d */
[----:B------:R-:W-:Y:S02]  /*8c30*/  F2FP.SATFINITE.E5M2.F32.PACK_AB_MERGE_C R33, R9, R8, R10 ;  /* 0x000000080921723e */ /* 0x000fe4000480600a */
        /* <DEDUP_REMOVED lines=10> */
[----:B------:R-:W-:Y:S05]  /*8ce0*/  F2FP.SATFINITE.E5M2.F32.PACK_AB_MERGE_C R7, R28, R27, R29 ;  /* 0x0000001b1c07723e */ /* 0x000fea000480601d */
        /* <DEDUP_REMOVED lines=18> */
.L_x_123:
[----:B------:R-:W-:Y:S05]  /*8e10*/  BSYNC.RECONVERGENT B0 ;  /* 0x0000000000007941 */ /* 0x000fea0003800200 */
.L_x_122:
[----:B------:R-:W-:Y:S01]  /*8e20*/  BAR.SYNC.DEFER_BLOCKING 0x1, 0x80 ;  /* 0x0042000000007b1d */ /* 0x000fe20000010000 */
[----:B------:R-:W-:Y:S01]  /*8e30*/  ISETP.NE.AND P2, PT, R111, RZ, PT ;  /* 0x000000ff6f00720c */ /* 0x000fe20003f45270 */
[----:B------:R-:W-:Y:S01]  /*8e40*/  IMAD.IADD R14, R43, 0x1, R94 ;  /* 0x000000012b0e7824 */ /* 0x000fe200078e025e */
[----:B------:R-:W-:Y:S01]  /*8e50*/  ISETP.NE.AND P0, PT, R112, 0x2, PT ;  /* 0x000000027000780c */ /* 0x000fe20003f05270 */
[----:B------:R-:W-:Y:S01]  /*8e60*/  IMAD.IADD R15, R44, 0x1, R95 ;  /* 0x000000012c0f7824 */ /* 0x000fe200078e025f */
[----:B------:R-:W-:Y:S02]  /*8e70*/  ISETP.NE.AND P1, PT, R45, 0x4, PT ;  /* 0x000000042d00780c */ /* 0x000fe40003f25270 */
[----:B------:R-:W-:Y:S02]  /*8e80*/  SEL R2, RZ, 0x1, P0 ;  /* 0x00000001ff027807 */ /* 0x000fe40000000000 */
[----:B------:R-:W-:Y:S02]  /*8e90*/  SEL R0, RZ, 0x1, P1 ;  /* 0x00000001ff007807 */ /* 0x000fe40000800000 */
[----:B------:R-:W-:Y:S02]  /*8ea0*/  LOP3.LUT R106, R106, R2, RZ, 0x3c, !PT ;  /* 0x000000026a6a7212 */ /* 0x000fe400078e3cff */
[----:B------:R-:W-:Y:S02]  /*8eb0*/  LOP3.LUT R107, R107, R0, RZ, 0x3c, !PT ;  /* 0x000000006b6b7212 */ /* 0x000fe400078e3cff */
[----:B------:R-:W-:Y:S02]  /*8ec0*/  @P2 R2UR UR36, R103 ;  /* 0x00000000672422ca */ /* 0x000fe400000e0000 */
[----:B------:R-:W-:Y:S02]  /*8ed0*/  SEL R112, R112, RZ, P0 ;  /* 0x000000ff70707207 */ /* 0x000fe40000000000 */
[----:B------:R-:W-:Y:S01]  /*8ee0*/  SEL R45, R45, RZ, P1 ;  /* 0x000000ff2d2d7207 */ /* 0x000fe20000800000 */
[----:B------:R-:W-:Y:S10]  /*8ef0*/  @P2 BRA `(.L_x_124) ;  /* 0xffffffbc00382947 */ /* 0x000ff4000383ffff */
[----:B------:R-:W-:Y:S05]  /*8f00*/  EXIT ;  /* 0x000000000000794d */ /* 0x000fea0003800000 */
.L_x_19:
[----:B--2---:R2:W1:Y:S02]  /*8f10*/  SYNCS.PHASECHK.TRANS64.TRYWAIT P0, [R2+URZ+0x100], R3 ;  /* 0x00010003020075a7 */ /* 0x00446400080011ff */
[----:B-1----:R-:W-:Y:S05]  /*8f20*/  @!P0 NANOSLEEP.SYNCS 0x989680 ;  /* 0x009896800000895d */ /* 0x002fea0003900000 */
[----:B------:R-:W1:Y:S02]  /*8f30*/  @!P0 SYNCS.PHASECHK.TRANS64 P0, [R2+URZ+0x100], R3 ;  /* 0x00010003020085a7 */ /* 0x000e6400080010ff */
[----:B-1----:R-:W-:Y:S05]  /*8f40*/  @!P0 BRA `(.L_x_19) ;  /* 0xfffffffc00f08947 */ /* 0x002fea000383ffff */
[----:B------:R-:W-:Y:S05]  /*8f50*/  BRA `(.L_x_125) ;  /* 0xffffff8400a07947 */ /* 0x000fea000383ffff */
.L_x_22:
[----:B-1----:R-:W-:-:S07]  /*8f60*/  MOV R2, UR33 ;  /* 0x0000002100027c02 */ /* 0x002fce0008000f00 */
.L_x_126:
[----:B-1----:R1:W2:Y:S02]  /*8f70*/  SYNCS.PHASECHK.TRANS64.TRYWAIT P0, [R2+URZ+0x20], R4 ;  /* 0x00002004020075a7 */ /* 0x0022a400080011ff */
[----:B--2---:R-:W-:Y:S05]  /*8f80*/  @!P0 NANOSLEEP.SYNCS 0x989680 ;  /* 0x009896800000895d */ /* 0x004fea0003900000 */
[----:B------:R-:W2:Y:S02]  /*8f90*/  @!P0 SYNCS.PHASECHK.TRANS64 P0, [R2+URZ+0x20], R4 ;  /* 0x00002004020085a7 */ /* 0x000ea400080010ff */
[----:B--2---:R-:W-:Y:S05]  /*8fa0*/  @!P0 BRA `(.L_x_126) ;  /* 0xfffffffc00f08947 */ /* 0x004fea000383ffff */
[----:B------:R-:W-:Y:S05]  /*8fb0*/  BRA `(.L_x_21) ;  /* 0xffffff8400f07947 */ /* 0x000fea000383ffff */
.L_x_28:
[----:B-1----:R-:W-:-:S07]  /*8fc0*/  MOV R2, UR17 ;  /* 0x0000001100027c02 */ /* 0x002fce0008000f00 */
.L_x_127:
[----:B-1----:R1:W2:Y:S02]  /*8fd0*/  SYNCS.PHASECHK.TRANS64.TRYWAIT P0, [R2+URZ+0x20], R4 ;  /* 0x00002004020075a7 */ /* 0x0022a400080011ff */
[----:B--2---:R-:W-:Y:S05]  /*8fe0*/  @!P0 NANOSLEEP.SYNCS 0x989680 ;  /* 0x009896800000895d */ /* 0x004fea0003900000 */
[----:B------:R-:W2:Y:S02]  /*8ff0*/  @!P0 SYNCS.PHASECHK.TRANS64 P0, [R2+URZ+0x20], R4 ;  /* 0x00002004020085a7 */ /* 0x000ea400080010ff */
[----:B--2---:R-:W-:Y:S05]  /*9000*/  @!P0 BRA `(.L_x_127) ;  /* 0xfffffffc00f08947 */ /* 0x004fea000383ffff */
[----:B------:R-:W-:Y:S05]  /*9010*/  BRA `(.L_x_27) ;  /* 0xffffff8800987947 */ /* 0x000fea000383ffff */
.L_x_32:
[----:B-1----:R1:W2:Y:S02]  /*9020*/  SYNCS.PHASECHK.TRANS64.TRYWAIT P0, [R2+URZ+0x90], R3 ;  /* 0x00009003020075a7 */ /* 0x0022a400080011ff */
[----:B--2---:R-:W-:Y:S05]  /*9030*/  @!P0 NANOSLEEP.SYNCS 0x989680 ;  /* 0x009896800000895d */ /* 0x004fea0003900000 */
[----:B------:R-:W2:Y:S02]  /*9040*/  @!P0 SYNCS.PHASECHK.TRANS64 P0, [R2+URZ+0x90], R3 ;  /* 0x00009003020085a7 */ /* 0x000ea400080010ff */
[----:B--2---:R-:W-:Y:S05]  /*9050*/  @!P0 BRA `(.L_x_32) ;  /* 0xfffffffc00f08947 */ /* 0x004fea000383ffff */
[----:B------:R-:W-:Y:S05]  /*9060*/  BRA `(.L_x_128) ;  /* 0xffffff8c00287947 */ /* 0x000fea000383ffff */
.L_x_36:
[----:B----4-:R-:W-:-:S07]  /*9070*/  MOV R0, UR5 ;  /* 0x0000000500007c02 */ /* 0x010fce0008000f00 */
.L_x_129:
[----:B-1----:R1:W2:Y:S02]  /*9080*/  SYNCS.PHASECHK.TRANS64.TRYWAIT P0, [R0+URZ], R2 ;  /* 0x00000002000075a7 */ /* 0x0022a400080011ff */
[----:B--2---:R-:W-:Y:S05]  /*9090*/  @!P0 NANOSLEEP.SYNCS 0x989680 ;  /* 0x009896800000895d */ /* 0x004fea0003900000 */
[----:B------:R-:W2:Y:S02]  /*90a0*/  @!P0 SYNCS.PHASECHK.TRANS64 P0, [R0+URZ], R2 ;  /* 0x00000002000085a7 */ /* 0x000ea400080010ff */
[----:B--2---:R-:W-:Y:S05]  /*90b0*/  @!P0 BRA `(.L_x_129) ;  /* 0xfffffffc00f08947 */ /* 0x004fea000383ffff */
[----:B------:R-:W-:Y:S05]  /*90c0*/  BRA `(.L_x_130) ;  /* 0xffffff9000987947 */ /* 0x000fea000383ffff */
.L_x_37:
[----:B----4-:R-:W-:-:S07]  /*90d0*/  MOV R0, UR5 ;  /* 0x0000000500007c02 */ /* 0x010fce0008000f00 */
.L_x_131:
[----:B-1----:R1:W2:Y:S02]  /*90e0*/  SYNCS.PHASECHK.TRANS64.TRYWAIT P0, [R0+URZ], R3 ;  /* 0x00000003000075a7 */ /* 0x0022a400080011ff */
[----:B--2---:R-:W-:Y:S05]  /*90f0*/  @!P0 NANOSLEEP.SYNCS 0x989680 ;  /* 0x009896800000895d */ /* 0x004fea0003900000 */
[----:B------:R-:W2:Y:S02]  /*9100*/  @!P0 SYNCS.PHASECHK.TRANS64 P0, [R0+URZ], R3 ;  /* 0x00000003000085a7 */ /* 0x000ea400080010ff */
[----:B--2---:R-:W-:Y:S05]  /*9110*/  @!P0 BRA `(.L_x_131) ;  /* 0xfffffffc00f08947 */ /* 0x004fea000383ffff */
[----:B------:R-:W-:Y:S05]  /*9120*/  BRA `(.L_x_132) ;  /* 0xffffff9000a47947 */ /* 0x000fea000383ffff */
.L_x_38:
[----:B----4-:R-:W-:-:S07]  /*9130*/  MOV R0, UR5 ;  /* 0x0000000500007c02 */ /* 0x010fce0008000f00 */
.L_x_133:
[----:B-1----:R1:W2:Y:S02]  /*9140*/  SYNCS.PHASECHK.TRANS64.TRYWAIT P0, [R0+URZ], R3 ;  /* 0x00000003000075a7 */ /* 0x0022a400080011ff */
[----:B--2---:R-:W-:Y:S05]  /*9150*/  @!P0 NANOSLEEP.SYNCS 0x989680 ;  /* 0x009896800000895d */ /* 0x004fea0003900000 */
[----:B------:R-:W2:Y:S02]  /*9160*/  @!P0 SYNCS.PHASECHK.TRANS64 P0, [R0+URZ], R3 ;  /* 0x00000003000085a7 */ /* 0x000ea400080010ff */
[----:B--2---:R-:W-:Y:S05]  /*9170*/  @!P0 BRA `(.L_x_133) ;  /* 0xfffffffc00f08947 */ /* 0x004fea000383ffff */
[----:B------:R-:W-:Y:S05]  /*9180*/  BRA `(.L_x_134) ;  /* 0xffffff9000b07947 */ /* 0x000fea000383ffff */
.L_x_41:
[----:B-1----:R1:W2:Y:S02]  /*9190*/  SYNCS.PHASECHK.TRANS64.TRYWAIT P0, [R0+URZ+0xf0], R4 ;  /* 0x0000f004000075a7 */ /* 0x0022a400080011ff */
[----:B--2---:R-:W-:Y:S05]  /*91a0*/  @!P0 NANOSLEEP.SYNCS 0x989680 ;  /* 0x009896800000895d */ /* 0x004fea0003900000 */
[----:B------:R-:W2:Y:S02]  /*91b0*/  @!P0 SYNCS.PHASECHK.TRANS64 P0, [R0+URZ+0xf0], R4 ;  /* 0x0000f004000085a7 */ /* 0x000ea400080010ff */
[----:B--2---:R-:W-:Y:S05]  /*91c0*/  @!P0 BRA `(.L_x_41) ;  /* 0xfffffffc00f08947 */ /* 0x004fea000383ffff */
[----:B------:R-:W-:Y:S05]  /*91d0*/  BRA `(.L_x_135) ;  /* 0xffffff94000c7947 */ /* 0x000fea000383ffff */
.L_x_42:
[----:B------:R-:W-:-:S07]  /*91e0*/  MOV R0, UR5 ;  /* 0x0000000500007c02 */ /* 0x000fce0008000f00 */
.L_x_136:
[----:B-1----:R1:W2:Y:S02]  /*91f0*/  SYNCS.PHASECHK.TRANS64.TRYWAIT P0, [R0+URZ+0xa0], R5 ;  /* 0x0000a005000075a7 */ /* 0x0022a400080011ff */
[----:B--2---:R-:W-:Y:S05]  /*9200*/  @!P0 NANOSLEEP.SYNCS 0x989680 ;  /* 0x009896800000895d */ /* 0x004fea0003900000 */
[----:B------:R-:W2:Y:S02]  /*9210*/  @!P0 SYNCS.PHASECHK.TRANS64 P0, [R0+URZ+0xa0], R5 ;  /* 0x0000a005000085a7 */ /* 0x000ea400080010ff */
[----:B--2---:R-:W-:Y:S05]  /*9220*/  @!P0 BRA `(.L_x_136) ;  /* 0xfffffffc00f08947 */ /* 0x004fea000383ffff */
[----:B------:R-:W-:Y:S05]  /*9230*/  BRA `(.L_x_137) ;  /* 0xffffff94001c7947 */ /* 0x000fea000383ffff */
.L_x_43:
[----:B-1----:R1:W2:Y:S02]  /*9240*/  SYNCS.PHASECHK.TRANS64.TRYWAIT P1, [R0+URZ+0x90], R4 ;  /* 0x00009004000075a7 */ /* 0x0022a400080211ff */
[----:B--2---:R-:W-:Y:S05]  /*9250*/  @!P1 NANOSLEEP.SYNCS 0x989680 ;  /* 0x009896800000995d */ /* 0x004fea0003900000 */
[----:B------:R-:W2:Y:S02]  /*9260*/  @!P1 SYNCS.PHASECHK.TRANS64 P1, [R0+URZ+0x90], R4 ;  /* 0x00009004000095a7 */ /* 0x000ea400080210ff */
[----:B--2---:R-:W-:Y:S05]  /*9270*/  @!P1 BRA `(.L_x_43) ;  /* 0xfffffffc00f09947 */ /* 0x004fea000383ffff */
[----:B------:R-:W-:Y:S05]  /*9280*/  BRA `(.L_x_138) ;  /* 0xffffff94004c7947 */ /* 0x000fea000383ffff */
.L_x_46:
[----:B------:R-:W-:-:S07]  /*9290*/  MOV R0, UR5 ;  /* 0x0000000500007c02 */ /* 0x000fce0008000f00 */
.L_x_139:
[----:B-1----:R1:W2:Y:S02]  /*92a0*/  SYNCS.PHASECHK.TRANS64.TRYWAIT P0, [R0+URZ+0xa0], R2 ;  /* 0x0000a002000075a7 */ /* 0x0022a400080011ff */
[----:B--2---:R-:W-:Y:S05]  /*92b0*/  @!P0 NANOSLEEP.SYNCS 0x989680 ;  /* 0x009896800000895d */ /* 0x004fea0003900000 */
[----:B------:R-:W2:Y:S02]  /*92c0*/  @!P0 SYNCS.PHASECHK.TRANS64 P0, [R0+URZ+0xa0], R2 ;  /* 0x0000a002000085a7 */ /* 0x000ea400080010ff */
[----:B--2---:R-:W-:Y:S05]  /*92d0*/  @!P0 BRA `(.L_x_139) ;  /* 0xfffffffc00f08947 */ /* 0x004fea000383ffff */
[----:B------:R-:W-:Y:S05]  /*92e0*/  BRA `(.L_x_45) ;  /* 0xffffff9400a07947 */ /* 0x000fea000383ffff */
.L_x_53:
[----:B-1----:R1:W2:Y:S02]  /*92f0*/  SYNCS.PHASECHK.TRANS64.TRYWAIT P1, [R0+URZ+0x90], R2 ;  /* 0x00009002000075a7 */ /* 0x0022a400080211ff */
[----:B--2---:R-:W-:Y:S05]  /*9300*/  @!P1 NANOSLEEP.SYNCS 0x989680 ;  /* 0x009896800000995d */ /* 0x004fea0003900000 */
[----:B------:R-:W2:Y:S02]  /*9310*/  @!P1 SYNCS.PHASECHK.TRANS64 P1, [R0+URZ+0x90], R2 ;  /* 0x00009002000095a7 */ /* 0x000ea400080210ff */
[----:B--2---:R-:W-:Y:S05]  /*9320*/  @!P1 BRA `(.L_x_53) ;  /* 0xfffffffc00f09947 */ /* 0x004fea000383ffff */
[----:B------:R-:W-:Y:S05]  /*9330*/  BRA `(.L_x_140) ;  /* 0xffffff9c00007947 */ /* 0x000fea000383ffff */
.L_x_54:
[----:B------:R-:W-:-:S07]  /*9340*/  MOV R2, UR8 ;  /* 0x0000000800027c02 */ /* 0x000fce0008000f00 */
.L_x_141:
[----:B-1----:R1:W2:Y:S02]  /*9350*/  SYNCS.PHASECHK.TRANS64.TRYWAIT P0, [R2+URZ+0xd0], R0 ;  /* 0x0000d000020075a7 */ /* 0x0022a400080011ff */
[----:B--2---:R-:W-:Y:S05]  /*9360*/  @!P0 NANOSLEEP.SYNCS 0x989680 ;  /* 0x009896800000895d */ /* 0x004fea0003900000 */
[----:B------:R-:W2:Y:S02]  /*9370*/  @!P0 SYNCS.PHASECHK.TRANS64 P0, [R2+URZ+0xd0], R0 ;  /* 0x0000d000020085a7 */ /* 0x000ea400080010ff */
[----:B--2---:R-:W-:Y:S05]  /*9380*/  @!P0 BRA `(.L_x_141) ;  /* 0xfffffffc00f08947 */ /* 0x004fea000383ffff */
[----:B------:R-:W-:Y:S05]  /*9390*/  BRA `(.L_x_142) ;  /* 0xffffff9c00507947 */ /* 0x000fea000383ffff */
.L_x_57:
[----:B------:R-:W-:Y:S07]  /*93a0*/  MOV R0, UR7 ;  /* 0x0000000700007c02 */ /* 0x000fee0008000f00 */
.L_x_143:
[----:B-1----:R1:W2:Y:S02]  /*93b0*/  SYNCS.PHASECHK.TRANS64.TRYWAIT P0, [R0+URZ], R2 ;  /* 0x00000002000075a7 */ /* 0x0022a400080011ff */
[----:B--2---:R-:W-:Y:S05]  /*93c0*/  @!P0 NANOSLEEP.SYNCS 0x989680 ;  /* 0x009896800000895d */ /* 0x004fea0003900000 */
[----:B------:R-:W2:Y:S02]  /*93d0*/  @!P0 SYNCS.PHASECHK.TRANS64 P0, [R0+URZ], R2 ;  /* 0x00000002000085a7 */ /* 0x000ea400080010ff */
[----:B--2---:R-:W-:Y:S05]  /*93e0*/  @!P0 BRA `(.L_x_143) ;  /* 0xfffffffc00f08947 */ /* 0x004fea000383ffff */
[----:B------:R-:W-:Y:S05]  /*93f0*/  BRA `(.L_x_56) ;  /* 0xffffff9c006c7947 */ /* 0x000fea000383ffff */
.L_x_60:
[----:B------:R-:W-:-:S07]  /*9400*/  MOV R0, UR5 ;  /* 0x0000000500007c02 */ /* 0x000fce0008000f00 */
.L_x_144:
[----:B--2---:R2:W3:Y:S02]  /*9410*/  SYNCS.PHASECHK.TRANS64.TRYWAIT P0, [R0+URZ], R2 ;  /* 0x00000002000075a7 */ /* 0x0044e400080011ff */
[----:B---3--:R-:W-:Y:S05]  /*9420*/  @!P0 NANOSLEEP.SYNCS 0x989680 ;  /* 0x009896800000895d */ /* 0x008fea0003900000 */
[----:B------:R-:W3:Y:S02]  /*9430*/  @!P0 SYNCS.PHASECHK.TRANS64 P0, [R0+URZ], R2 ;  /* 0x00000002000085a7 */ /* 0x000ee400080010ff */
[----:B---3--:R-:W-:Y:S05]  /*9440*/  @!P0 BRA `(.L_x_144) ;  /* 0xfffffffc00f08947 */ /* 0x008fea000383ffff */
[----:B------:R-:W-:Y:S05]  /*9450*/  BRA `(.L_x_145) ;  /* 0xffffffa000207947 */ /* 0x000fea000383ffff */
.L_x_61:
[----:B------:R-:W-:-:S07]  /*9460*/  MOV R0, UR5 ;  /* 0x0000000500007c02 */ /* 0x000fce0008000f00 */
.L_x_146:
[----:B-1----:R1:W2:Y:S02]  /*9470*/  SYNCS.PHASECHK.TRANS64.TRYWAIT P0, [R0+URZ], R3 ;  /* 0x00000003000075a7 */ /* 0x0022a400080011ff */
[----:B--2---:R-:W-:Y:S05]  /*9480*/  @!P0 NANOSLEEP.SYNCS 0x989680 ;  /* 0x009896800000895d */ /* 0x004fea0003900000 */
[----:B------:R-:W2:Y:S02]  /*9490*/  @!P0 SYNCS.PHASECHK.TRANS64 P0, [R0+URZ], R3 ;  /* 0x00000003000085a7 */ /* 0x000ea400080010ff */
[----:B--2---:R-:W-:Y:S05]  /*94a0*/  @!P0 BRA `(.L_x_146) ;  /* 0xfffffffc00f08947 */ /* 0x004fea000383ffff */
[----:B------:R-:W-:Y:S05]  /*94b0*/  BRA `(.L_x_147) ;  /* 0xffffffa0002c7947 */ /* 0x000fea000383ffff */
.L_x_62:
[----:B------:R-:W-:-:S07]  /*94c0*/  MOV R0, UR5 ;  /* 0x0000000500007c02 */ /* 0x000fce0008000f00 */
.L_x_148:
[----:B-1----:R1:W2:Y:S02]  /*94d0*/  SYNCS.PHASECHK.TRANS64.TRYWAIT P0, [R0+URZ], R3 ;  /* 0x00000003000075a7 */ /* 0x0022a400080011ff */
[----:B--2---:R-:W-:Y:S05]  /*94e0*/  @!P0 NANOSLEEP.SYNCS 0x989680 ;  /* 0x009896800000895d */ /* 0x004fea0003900000 */
[----:B------:R-:W2:Y:S02]  /*94f0*/  @!P0 SYNCS.PHASECHK.TRANS64 P0, [R0+URZ], R3 ;  /* 0x00000003000085a7 */ /* 0x000ea400080010ff */
[----:B--2---:R-:W-:Y:S05]  /*9500*/  @!P0 BRA `(.L_x_148) ;  /* 0xfffffffc00f08947 */ /* 0x004fea000383ffff */
[----:B------:R-:W-:Y:S05]  /*9510*/  BRA `(.L_x_149) ;  /* 0xffffffa000387947 */ /* 0x000fea000383ffff */
.L_x_63:
[----:B-1----:R-:W-:-:S07]  /*9520*/  MOV R0, UR7 ;  /* 0x0000000700007c02 */ /* 0x002fce0008000f00 */
.L_x_150:
[----:B-1----:R1:W2:Y:S02]  /*9530*/  SYNCS.PHASECHK.TRANS64.TRYWAIT P0, [R0+URZ], R2 ;  /* 0x00000002000075a7 */ /* 0x0022a400080011ff */
[----:B--2---:R-:W-:Y:S05]  /*9540*/  @!P0 NANOSLEEP.SYNCS 0x989680 ;  /* 0x009896800000895d */ /* 0x004fea0003900000 */
[----:B------:R-:W2:Y:S02]  /*9550*/  @!P0 SYNCS.PHASECHK.TRANS64 P0, [R0+URZ], R2 ;  /* 0x00000002000085a7 */ /* 0x000ea400080010ff */
[----:B--2---:R-:W-:Y:S05]  /*9560*/  @!P0 BRA `(.L_x_150) ;  /* 0xfffffffc00f08947 */ /* 0x004fea000383ffff */
[----:B------:R-:W-:Y:S05]  /*9570*/  BRA `(.L_x_151) ;  /* 0xffffffa000447947 */ /* 0x000fea000383ffff */
.L_x_68:
[----:B--2---:R2:W3:Y:S02]  /*9580*/  SYNCS.PHASECHK.TRANS64.TRYWAIT P0, [R0+URZ+0x90], R2 ;  /* 0x00009002000075a7 */ /* 0x0044e400080011ff */
[----:B---3--:R-:W-:Y:S05]  /*9590*/  @!P0 NANOSLEEP.SYNCS 0x989680 ;  /* 0x009896800000895d */ /* 0x008fea0003900000 */
[----:B------:R-:W3:Y:S02]  /*95a0*/  @!P0 SYNCS.PHASECHK.TRANS64 P0, [R0+URZ+0x90], R2 ;  /* 0x00009002000085a7 */ /* 0x000ee400080010ff */
[----:B---3--:R-:W-:Y:S05]  /*95b0*/  @!P0 BRA `(.L_x_68) ;  /* 0xfffffffc00f08947 */ /* 0x008fea000383ffff */
[----:B------:R-:W-:Y:S05]  /*95c0*/  BRA `(.L_x_152) ;  /* 0xffffffa400507947 */ /* 0x000fea000383ffff */
.L_x_71:
[----:B------:R-:W-:Y:S07]  /*95d0*/  MOV R0, UR7 ;  /* 0x0000000700007c02 */ /* 0x000fee0008000f00 */
.L_x_153:
[----:B--2---:R2:W3:Y:S02]  /*95e0*/  SYNCS.PHASECHK.TRANS64.TRYWAIT P0, [R0+URZ+0x88], R2 ;  /* 0x00008802000075a7 */ /* 0x0044e400080011ff */
[----:B---3--:R-:W-:Y:S05]  /*95f0*/  @!P0 NANOSLEEP.SYNCS 0x989680 ;  /* 0x009896800000895d */ /* 0x008fea0003900000 */
[----:B------:R-:W3:Y:S02]  /*9600*/  @!P0 SYNCS.PHASECHK.TRANS64 P0, [R0+URZ+0x88], R2 ;  /* 0x00008802000085a7 */ /* 0x000ee400080010ff */
[----:B---3--:R-:W-:Y:S05]  /*9610*/  @!P0 BRA `(.L_x_153) ;  /* 0xfffffffc00f08947 */ /* 0x008fea000383ffff */
[----:B------:R-:W-:Y:S05]  /*9620*/  BRA `(.L_x_70) ;  /* 0xffffffa800307947 */ /* 0x000fea000383ffff */
.L_x_74:
[----:B------:R-:W-:Y:S07]  /*9630*/  MOV R0, UR7 ;  /* 0x0000000700007c02 */ /* 0x000fee0008000f00 */
.L_x_154:
[----:B-1----:R1:W2:Y:S02]  /*9640*/  SYNCS.PHASECHK.TRANS64.TRYWAIT P0, [R0+URZ+0x60], R14 ;  /* 0x0000600e000075a7 */ /* 0x0022a400080011ff */
[----:B--2---:R-:W-:Y:S05]  /*9650*/  @!P0 NANOSLEEP.SYNCS 0x989680 ;  /* 0x009896800000895d */ /* 0x004fea0003900000 */
[----:B------:R-:W2:Y:S02]  /*9660*/  @!P0 SYNCS.PHASECHK.TRANS64 P0, [R0+URZ+0x60], R14 ;  /* 0x0000600e000085a7 */ /* 0x000ea400080010ff */
[----:B--2---:R-:W-:Y:S05]  /*9670*/  @!P0 BRA `(.L_x_154) ;  /* 0xfffffffc00f08947 */ /* 0x004fea000383ffff */
[----:B------:R-:W-:Y:S05]  /*9680*/  BRA `(.L_x_155) ;  /* 0xffffffa800a87947 */ /* 0x000fea000383ffff */
.L_x_75:
[----:B------:R-:W-:Y:S07]  /*9690*/  MOV R0, UR7 ;  /* 0x0000000700007c02 */ /* 0x000fee0008000f00 */
.L_x_156:
[----:B-1----:R1:W2:Y:S02]  /*96a0*/  SYNCS.PHASECHK.TRANS64.TRYWAIT P0, [R0+URZ+0x68], R14 ;  /* 0x0000680e000075a7 */ /* 0x0022a400080011ff */
[----:B--2---:R-:W-:Y:S05]  /*96b0*/  @!P0 NANOSLEEP.SYNCS 0x989680 ;  /* 0x009896800000895d */ /* 0x004fea0003900000 */
[----:B------:R-:W2:Y:S02]  /*96c0*/  @!P0 SYNCS.PHASECHK.TRANS64 P0, [R0+URZ+0x68], R14 ;  /* 0x0000680e000085a7 */ /* 0x000ea400080010ff */
[----:B--2---:R-:W-:Y:S05]  /*96d0*/  @!P0 BRA `(.L_x_156) ;  /* 0xfffffffc00f08947 */ /* 0x004fea000383ffff */
[----:B------:R-:W-:Y:S05]  /*96e0*/  BRA `(.L_x_157) ;  /* 0xffffffa800e07947 */ /* 0x000fea000383ffff */
.L_x_76:
[----:B------:R-:W-:Y:S07]  /*96f0*/  MOV R0, UR7 ;  /* 0x0000000700007c02 */ /* 0x000fee0008000f00 */
.L_x_158:
[----:B-1----:R1:W2:Y:S02]  /*9700*/  SYNCS.PHASECHK.TRANS64.TRYWAIT P0, [R0+URZ+0x70], R14 ;  /* 0x0000700e000075a7 */ /* 0x0022a400080011ff */
[----:B--2---:R-:W-:Y:S05]  /*9710*/  @!P0 NANOSLEEP.SYNCS 0x989680 ;  /* 0x009896800000895d */ /* 0x004fea0003900000 */
[----:B------:R-:W2:Y:S02]  /*9720*/  @!P0 SYNCS.PHASECHK.TRANS64 P0, [R0+URZ+0x70], R14 ;  /* 0x0000700e000085a7 */ /* 0x000ea400080010ff */
[----:B--2---:R-:W-:Y:S05]  /*9730*/  @!P0 BRA `(.L_x_158) ;  /* 0xfffffffc00f08947 */ /* 0x004fea000383ffff */
[----:B------:R-:W-:Y:S05]  /*9740*/  BRA `(.L_x_159) ;  /* 0xffffffac00247947 */ /* 0x000fea000383ffff */
.L_x_77:
[----:B------:R-:W-:Y:S07]  /*9750*/  MOV R0, UR7 ;  /* 0x0000000700007c02 */ /* 0x000fee0008000f00 */
.L_x_160:
[----:B-1----:R1:W2:Y:S02]  /*9760*/  SYNCS.PHASECHK.TRANS64.TRYWAIT P0, [R0+URZ+0x78], R14 ;  /* 0x0000780e000075a7 */ /* 0x0022a400080011ff */
[----:B--2---:R-:W-:Y:S05]  /*9770*/  @!P0 NANOSLEEP.SYNCS 0x989680 ;  /* 0x009896800000895d */ /* 0x004fea0003900000 */
[----:B------:R-:W2:Y:S02]  /*9780*/  @!P0 SYNCS.PHASECHK.TRANS64 P0, [R0+URZ+0x78], R14 ;  /* 0x0000780e000085a7 */ /* 0x000ea400080010ff */
[----:B--2---:R-:W-:Y:S05]  /*9790*/  @!P0 BRA `(.L_x_160) ;  /* 0xfffffffc00f08947 */ /* 0x004fea000383ffff */
[----:B------:R-:W-:Y:S05]  /*97a0*/  BRA `(.L_x_161) ;  /* 0xffffffac00a87947 */ /* 0x000fea000383ffff */
.L_x_79:
[----:B------:R-:W-:-:S07]  /*97b0*/  MOV R0, UR7 ;  /* 0x0000000700007c02 */ /* 0x000fce0008000f00 */
.L_x_162:
[----:B-1----:R1:W3:Y:S02]  /*97c0*/  SYNCS.PHASECHK.TRANS64.TRYWAIT P0, [R0+URZ+0x60], R2 ;  /* 0x00006002000075a7 */ /* 0x0022e400080011ff */
[----:B---3--:R-:W-:Y:S05]  /*97d0*/  @!P0 NANOSLEEP.SYNCS 0x989680 ;  /* 0x009896800000895d */ /* 0x008fea0003900000 */
[----:B------:R-:W3:Y:S02]  /*97e0*/  @!P0 SYNCS.PHASECHK.TRANS64 P0, [R0+URZ+0x60], R2 ;  /* 0x00006002000085a7 */ /* 0x000ee400080010ff */
[----:B---3--:R-:W-:Y:S05]  /*97f0*/  @!P0 BRA `(.L_x_162) ;  /* 0xfffffffc00f08947 */ /* 0x008fea000383ffff */
[----:B------:R-:W-:Y:S05]  /*9800*/  BRA `(.L_x_163) ;  /* 0xffffffb000187947 */ /* 0x000fea000383ffff */
.L_x_80:
[----:B-1----:R-:W-:-:S07]  /*9810*/  MOV R0, UR7 ;  /* 0x0000000700007c02 */ /* 0x002fce0008000f00 */
.L_x_164:
[----:B-1----:R1:W3:Y:S02]  /*9820*/  SYNCS.PHASECHK.TRANS64.TRYWAIT P0, [R0+URZ+0x68], R2 ;  /* 0x00006802000075a7 */ /* 0x0022e400080011ff */
[----:B---3--:R-:W-:Y:S05]  /*9830*/  @!P0 NANOSLEEP.SYNCS 0x989680 ;  /* 0x009896800000895d */ /* 0x008fea0003900000 */
[----:B------:R-:W3:Y:S02]  /*9840*/  @!P0 SYNCS.PHASECHK.TRANS64 P0, [R0+URZ+0x68], R2 ;  /* 0x00006802000085a7 */ /* 0x000ee400080010ff */
[----:B---3--:R-:W-:Y:S05]  /*9850*/  @!P0 BRA `(.L_x_164) ;  /* 0xfffffffc00f08947 */ /* 0x008fea000383ffff */
[----:B------:R-:W-:Y:S05]  /*9860*/  BRA `(.L_x_165) ;  /* 0xffffffb000087947 */ /* 0x000fea000383ffff */
.L_x_81:
[----:B-1----:R-:W-:-:S07]  /*9870*/  MOV R0, UR7 ;  /* 0x0000000700007c02 */ /* 0x002fce0008000f00 */
.L_x_166:
[----:B-1----:R1:W3:Y:S02]  /*9880*/  SYNCS.PHASECHK.TRANS64.TRYWAIT P0, [R0+URZ+0x70], R2 ;  /* 0x00007002000075a7 */ /* 0x0022e400080011ff */
[----:B---3--:R-:W-:Y:S05]  /*9890*/  @!P0 NANOSLEEP.SYNCS 0x989680 ;  /* 0x009896800000895d */ /* 0x008fea0003900000 */
[----:B------:R-:W3:Y:S02]  /*98a0*/  @!P0 SYNCS.PHASECHK.TRANS64 P0, [R0+URZ+0x70], R2 ;  /* 0x00007002000085a7 */ /* 0x000ee400080010ff */
[----:B---3--:R-:W-:Y:S05]  /*98b0*/  @!P0 BRA `(.L_x_166) ;  /* 0xfffffffc00f08947 */ /* 0x008fea000383ffff */
[----:B------:R-:W-:Y:S05]  /*98c0*/  BRA `(.L_x_167) ;  /* 0xffffffac00f87947 */ /* 0x000fea000383ffff */
.L_x_83:
[----:B--2---:R2:W4:Y:S02]  /*98d0*/  SYNCS.PHASECHK.TRANS64.TRYWAIT P0, [R0+URZ+0x90], R2 ;  /* 0x00009002000075a7 */ /* 0x00452400080011ff */
[----:B----4-:R-:W-:Y:S05]  /*98e0*/  @!P0 NANOSLEEP.SYNCS 0x989680 ;  /* 0x009896800000895d */ /* 0x010fea0003900000 */
[----:B------:R-:W4:Y:S02]  /*98f0*/  @!P0 SYNCS.PHASECHK.TRANS64 P0, [R0+URZ+0x90], R2 ;  /* 0x00009002000085a7 */ /* 0x000f2400080010ff */
[----:B----4-:R-:W-:Y:S05]  /*9900*/  @!P0 BRA `(.L_x_83) ;  /* 0xfffffffc00f08947 */ /* 0x010fea000383ffff */
[----:B------:R-:W-:Y:S05]  /*9910*/  BRA `(.L_x_168) ;  /* 0xffffffb000c47947 */ /* 0x000fea000383ffff */
.L_x_94:
[----:B-1----:R1:W3:Y:S02]  /*9920*/  SYNCS.PHASECHK.TRANS64.TRYWAIT P1, [R2+URZ+0x40], R0 ;  /* 0x00004000020075a7 */ /* 0x0022e400080211ff */
[----:B---3--:R-:W-:Y:S05]  /*9930*/  @!P1 NANOSLEEP.SYNCS 0x989680 ;  /* 0x009896800000995d */ /* 0x008fea0003900000 */
[----:B------:R-:W3:Y:S02]  /*9940*/  @!P1 SYNCS.PHASECHK.TRANS64 P1, [R2+URZ+0x40], R0 ;  /* 0x00004000020095a7 */ /* 0x000ee400080210ff */
[----:B---3--:R-:W-:Y:S05]  /*9950*/  @!P1 BRA `(.L_x_94) ;  /* 0xfffffffc00f09947 */ /* 0x008fea000383ffff */
[----:B------:R-:W-:Y:S05]  /*9960*/  BRA `(.L_x_93) ;  /* 0xffffffbc00dc7947 */ /* 0x000fea000383ffff */
.L_x_96:
[----:B-1----:R1:W2:Y:S02]  /*9970*/  SYNCS.PHASECHK.TRANS64.TRYWAIT P0, [R113+URZ+0xb0], R3 ;  /* 0x0000b003710075a7 */ /* 0x0022a400080011ff */
[----:B--2---:R-:W-:Y:S05]  /*9980*/  @!P0 NANOSLEEP.SYNCS 0x989680 ;  /* 0x009896800000895d */ /* 0x004fea0003900000 */
[----:B------:R-:W2:Y:S02]  /*9990*/  @!P0 SYNCS.PHASECHK.TRANS64 P0, [R113+URZ+0xb0], R3 ;  /* 0x0000b003710085a7 */ /* 0x000ea400080010ff */
[----:B--2---:R-:W-:Y:S05]  /*99a0*/  @!P0 BRA `(.L_x_96) ;  /* 0xfffffffc00f08947 */ /* 0x004fea000383ffff */
[----:B------:R-:W-:Y:S05]  /*99b0*/  BRA `(.L_x_95) ;  /* 0xffffffc000307947 */ /* 0x000fea000383ffff */
.L_x_104:
[----:B--2---:R2:W3:Y:S02]  /*99c0*/  SYNCS.PHASECHK.TRANS64.TRYWAIT P0, [R0+URZ+0x40], R3 ;  /* 0x00004003000075a7 */ /* 0x0044e400080011ff */
[----:B---3--:R-:W-:Y:S05]  /*99d0*/  @!P0 NANOSLEEP.SYNCS 0x989680 ;  /* 0x009896800000895d */ /* 0x008fea0003900000 */
[----:B------:R-:W3:Y:S02]  /*99e0*/  @!P0 SYNCS.PHASECHK.TRANS64 P0, [R0+URZ+0x40], R3 ;  /* 0x00004003000085a7 */ /* 0x000ee400080010ff */
[----:B---3--:R-:W-:Y:S05]  /*99f0*/  @!P0 BRA `(.L_x_104) ;  /* 0xfffffffc00f08947 */ /* 0x008fea000383ffff */
[----:B------:R-:W-:Y:S05]  /*9a00*/  BRA `(.L_x_103) ;  /* 0xffffffcc00207947 */ /* 0x000fea000383ffff */
.L_x_112:
[----:B--2---:R2:W3:Y:S02]  /*9a10*/  SYNCS.PHASECHK.TRANS64.TRYWAIT P0, [R0+URZ+0x40], R4 ;  /* 0x00004004000075a7 */ /* 0x0044e400080011ff */
[----:B---3--:R-:W-:Y:S05]  /*9a20*/  @!P0 NANOSLEEP.SYNCS 0x989680 ;  /* 0x009896800000895d */ /* 0x008fea0003900000 */
[----:B------:R-:W3:Y:S02]  /*9a30*/  @!P0 SYNCS.PHASECHK.TRANS64 P0, [R0+URZ+0x40], R4 ;  /* 0x00004004000085a7 */ /* 0x000ee400080010ff */
[----:B---3--:R-:W-:Y:S05]  /*9a40*/  @!P0 BRA `(.L_x_112) ;  /* 0xfffffffc00f08947 */ /* 0x008fea000383ffff */
[----:B------:R-:W-:Y:S05]  /*9a50*/  BRA `(.L_x_111) ;  /* 0xffffffd800647947 */ /* 0x000fea000383ffff */
.L_x_120:
[----:B--2---:R2:W3:Y:S02]  /*9a60*/  SYNCS.PHASECHK.TRANS64.TRYWAIT P0, [R0+URZ+0x40], R4 ;  /* 0x00004004000075a7 */ /* 0x0044e400080011ff */
[----:B---3--:R-:W-:Y:S05]  /*9a70*/  @!P0 NANOSLEEP.SYNCS 0x989680 ;  /* 0x009896800000895d */ /* 0x008fea0003900000 */
[----:B------:R-:W3:Y:S02]  /*9a80*/  @!P0 SYNCS.PHASECHK.TRANS64 P0, [R0+URZ+0x40], R4 ;  /* 0x00004004000085a7 */ /* 0x000ee400080010ff */
[----:B---3--:R-:W-:Y:S05]  /*9a90*/  @!P0 BRA `(.L_x_120) ;  /* 0xfffffffc00f08947 */ /* 0x008fea000383ffff */
[----:B------:R-:W-:Y:S05]  /*9aa0*/  BRA `(.L_x_119) ;  /* 0xffffffe400b47947 */ /* 0x000fea000383ffff */
        .weak           $__internal_0_$__cuda_sm10x_tcgen05_guardrail_trap_col_being_dealloced_not_returned_by_alloc
        .type           $__internal_0_$__cuda_sm10x_tcgen05_guardrail_trap_col_being_dealloced_not_returned_by_alloc,@function
        .size           $__internal_0_$__cuda_sm10x_tcgen05_guardrail_trap_col_being_dealloced_not_returned_by_alloc,($__internal_1_$__cuda_sm10x_tcgen05_guardrail_trap_phase_invalid_during_alloc - $__internal_0_$__cuda_sm10x_tcgen05_guardrail_trap_col_being_dealloced_not_returned_by_alloc)
$__internal_0_$__cuda_sm10x_tcgen05_guardrail_trap_col_being_dealloced_not_returned_by_alloc:
[----:B------:R-:W-:Y:S05]  /*9ab0*/  BPT.TRAP 0x1 ;  /* 0x000000040000795c */ /* 0x000fea0000300000 */
[----:B------:R-:W-:-:S04]  /*9ac0*/  HFMA2 R3, -RZ, RZ, 0, 0 ;  /* 0x00000000ff037431 */ /* 0x000fc800000001ff */
[----:B------:R-:W-:Y:S05]  /*9ad0*/  RET.REL.NODEC R2 `(_ZN7cutlass13device_kernelINS_4gemm6kernel13GemmUniversalIN4cute5tupleIJiiiiEEENS1_10collective13CollectiveMmaINS1_35MainloopSm100TmaUmmaWarpSpecializedILi4ELi2ELi4ENS5_IJNS4_1CILi1EEESB_SB_EEEEENS5_IJNSA_ILi64EEENSA_ILi256EEESE_EEENS_12float_e5m2_tENS5_IJlSB_lEEESH_SI_NS4_8TiledMMAINS4_8MMA_AtomIJNS4_10MMA_TraitsINS4_19SM100_MMA_F8F6F4_SSEJSH_SH_fSE_SF_NS4_17integral_constantINS4_4UMMA5MajorELSP_0EEESQ_NSN_INSO_7ScaleInELSR_0EEESS_EEEEEENS4_6LayoutISC_NS5_IJNSA_ILi0EEESW_SW_EEEEENS5_IJNS4_10UnderscoreESZ_SZ_EEEEENS4_13SM90_TMA_LOADENS4_14ComposedLayoutINS4_7SwizzleILi2ELi4ELi3EEENS4_18smem_ptr_flag_bitsILi8EEENSV_INS5_IJNSA_ILi8EEESE_EEENS5_IJSE_SB_EEEEEEEvNS4_8identityES12_S1C_vS1D_EENS_8epilogue10collective18CollectiveEpilogueINS1F_23Sm100TmaWarpSpecializedILi4ELi2ELi32ELb0ELb0EEEJSG_NS5_IJNSV_ISE_SB_EES1K_EEESH_SI_SH_SI_NS1F_6fusion15FusionCallbacksIS1J_NS1M_17LinearCombinationISH_fSH_fLNS_15FloatRoundStyleE2EEESG_S1L_JEEENS4_5SM1004TMEM4LOAD26SM100_TMEM_LOAD_16dp32b32xES12_S1C_NS4_39AutoVectorizingCopyWithAssumedAlignmentILi128EEENS4_14SM90_TMA_STOREES1C_S1X_S1X_EEEvvEEEEvNT_6ParamsE) ;  /* 0xffffff6402487950 */ /* 0x000fea0003c3ffff */
        .weak           $__internal_1_$__cuda_sm10x_tcgen05_guardrail_trap_phase_invalid_during_alloc
        .type           $__internal_1_$__cuda_sm10x_tcgen05_guardrail_trap_phase_invalid_during_alloc,@function
        .size           $__internal_1_$__cuda_sm10x_tcgen05_guardrail_trap_phase_invalid_during_alloc,($__internal_2_$__cuda_sm10x_tcgen05_guardrail_trap_unallocated_columns_being_dealloced - $__internal_1_$__cuda_sm10x_tcgen05_guardrail_trap_phase_invalid_during_alloc)
$__internal_1_$__cuda_sm10x_tcgen05_guardrail_trap_phase_invalid_during_alloc:
[----:B------:R-:W-:Y:S05]  /*9ae0*/  BPT.TRAP 0x1 ;  /* 0x000000040000795c */ /* 0x000fea0000300000 */
[----:B------:R-:W-:-:S04]  /*9af0*/  MOV R3, 0x0 ;  /* 0x0000000000037802 */ /* 0x000fc80000000f00 */
[----:B------:R-:W-:Y:S05]  /*9b00*/  RET.REL.NODEC R2 `(_ZN7cutlass13device_kernelINS_4gemm6kernel13GemmUniversalIN4cute5tupleIJiiiiEEENS1_10collective13CollectiveMmaINS1_35MainloopSm100TmaUmmaWarpSpecializedILi4ELi2ELi4ENS5_IJNS4_1CILi1EEESB_SB_EEEEENS5_IJNSA_ILi64EEENSA_ILi256EEESE_EEENS_12float_e5m2_tENS5_IJlSB_lEEESH_SI_NS4_8TiledMMAINS4_8MMA_AtomIJNS4_10MMA_TraitsINS4_19SM100_MMA_F8F6F4_SSEJSH_SH_fSE_SF_NS4_17integral_constantINS4_4UMMA5MajorELSP_0EEESQ_NSN_INSO_7ScaleInELSR_0EEESS_EEEEEENS4_6LayoutISC_NS5_IJNSA_ILi0EEESW_SW_EEEEENS5_IJNS4_10UnderscoreESZ_SZ_EEEEENS4_13SM90_TMA_LOADENS4_14ComposedLayoutINS4_7SwizzleILi2ELi4ELi3EEENS4_18smem_ptr_flag_bitsILi8EEENSV_INS5_IJNSA_ILi8EEESE_EEENS5_IJSE_SB_EEEEEEEvNS4_8identityES12_S1C_vS1D_EENS_8epilogue10collective18CollectiveEpilogueINS1F_23Sm100TmaWarpSpecializedILi4ELi2ELi32ELb0ELb0EEEJSG_NS5_IJNSV_ISE_SB_EES1K_EEESH_SI_SH_SI_NS1F_6fusion15FusionCallbacksIS1J_NS1M_17LinearCombinationISH_fSH_fLNS_15FloatRoundStyleE2EEESG_S1L_JEEENS4_5SM1004TMEM4LOAD26SM100_TMEM_LOAD_16dp32b32xES12_S1C_NS4_39AutoVectorizingCopyWithAssumedAlignmentILi128EEENS4_14SM90_TMA_STOREES1C_S1X_S1X_EEEvvEEEEvNT_6ParamsE) ;  /* 0xffffff64023c7950 */ /* 0x000fea0003c3ffff */
        .weak           $__internal_2_$__cuda_sm10x_tcgen05_guardrail_trap_unallocated_columns_being_dealloced
        .type           $__internal_2_$__cuda_sm10x_tcgen05_guardrail_trap_unallocated_columns_being_dealloced,@function
        .size           $__internal_2_$__cuda_sm10x_tcgen05_guardrail_trap_unallocated_columns_being_dealloced,(.L_x_170 - $__internal_2_$__cuda_sm10x_tcgen05_guardrail_trap_unallocated_columns_being_dealloced)
$__internal_2_$__cuda_sm10x_tcgen05_guardrail_trap_unallocated_columns_being_dealloced:
[----:B------:R-:W-:Y:S05]  /*9b10*/  BPT.TRAP 0x1 ;  /* 0x000000040000795c */ /* 0x000fea0000300000 */
[----:B------:R-:W-:-:S04]  /*9b20*/  HFMA2 R3, -RZ, RZ, 0, 0 ;  /* 0x00000000ff037431 */ /* 0x000fc800000001ff */
[----:B------:R-:W-:Y:S05]  /*9b30*/  RET.REL.NODEC R2 `(_ZN7cutlass13device_kernelINS_4gemm6kernel13GemmUniversalIN4cute5tupleIJiiiiEEENS1_10collective13CollectiveMmaINS1_35MainloopSm100TmaUmmaWarpSpecializedILi4ELi2ELi4ENS5_IJNS4_1CILi1EEESB_SB_EEEEENS5_IJNSA_ILi64EEENSA_ILi256EEESE_EEENS_12float_e5m2_tENS5_IJlSB_lEEESH_SI_NS4_8TiledMMAINS4_8MMA_AtomIJNS4_10MMA_TraitsINS4_19SM100_MMA_F8F6F4_SSEJSH_SH_fSE_SF_NS4_17integral_constantINS4_4UMMA5MajorELSP_0EEESQ_NSN_INSO_7ScaleInELSR_0EEESS_EEEEEENS4_6LayoutISC_NS5_IJNSA_ILi0EEESW_SW_EEEEENS5_IJNS4_10UnderscoreESZ_SZ_EEEEENS4_13SM90_TMA_LOADENS4_14ComposedLayoutINS4_7SwizzleILi2ELi4ELi3EEENS4_18smem_ptr_flag_bitsILi8EEENSV_INS5_IJNSA_ILi8EEESE_EEENS5_IJSE_SB_EEEEEEEvNS4_8identityES12_S1C_vS1D_EENS_8epilogue10collective18CollectiveEpilogueINS1F_23Sm100TmaWarpSpecializedILi4ELi2ELi32ELb0ELb0EEEJSG_NS5_IJNSV_ISE_SB_EES1K_EEESH_SI_SH_SI_NS1F_6fusion15FusionCallbacksIS1J_NS1M_17LinearCombinationISH_fSH_fLNS_15FloatRoundStyleE2EEESG_S1L_JEEENS4_5SM1004TMEM4LOAD26SM100_TMEM_LOAD_16dp32b32xES12_S1C_NS4_39AutoVectorizingCopyWithAssumedAlignmentILi128EEENS4_14SM90_TMA_STOREES1C_S1X_S1X_EEEvvEEEEvNT_6ParamsE) ;  /* 0xffffff6402307950 */ /* 0x000fea0003c3ffff */
.L_x_169:
[----:B------:R-:W-:-:S00]  /*9b40*/  BRA `(.L_x_169) ;  /* 0xfffffffc00fc7947 */ /* 0x000fc0000383ffff */
[----:B------:R-:W-:-:S00]  /*9b50*/  NOP ;  /* 0x0000000000007918 */ /* 0x000fc00000000000 */
        /* <DEDUP_REMOVED lines=10> */
.L_x_170:


//--------------------- .nv.global.init           --------------------------
	.section	.nv.global.init,"aw",@progbits
.nv.global.init:
	.type		$str$27,@object
	.size		$str$27,($str$28 - $str$27)
$str$27:
        /*0000*/ 	.byte	0x28, 0x61, 0x64, 0x64, 0x72, 0x65, 0x73, 0x73, 0x20, 0x26, 0x20, 0x6d, 0x61, 0x73, 0x6b, 0x29
        /*0010*/ 	.byte	0x20, 0x3d, 0x3d, 0x20, 0x30, 0x00
	.type		$str$28,@object
	.size		$str$28,($str$26 - $str$28)
$str$28:
        /*0016*/ 	.byte	0x2f, 0x74, 0x6d, 0x70, 0x2f, 0x63, 0x75, 0x74, 0x6c, 0x61, 0x73, 0x73, 0x5f, 0x73, 0x77, 0x65
        /*0026*/ 	.byte	0x65, 0x70, 0x5f, 0x73, 0x72, 0x63, 0x2f, 0x69, 0x6e, 0x63, 0x6c, 0x75, 0x64, 0x65, 0x2f, 0x63
        /*0036*/ 	.byte	0x75, 0x74, 0x65, 0x2f, 0x70, 0x6f, 0x69, 0x6e, 0x74, 0x65, 0x72, 0x5f, 0x66, 0x6c, 0x61, 0x67
        /*0046*/ 	.byte	0x67, 0x65, 0x64, 0x2e, 0x68, 0x70, 0x70, 0x00
	.type		$str$26,@object
	.size		$str$26,($str$25 - $str$26)
$str$26:
        /*004e*/ 	.byte	0x2f, 0x74, 0x6d, 0x70, 0x2f, 0x63, 0x75, 0x74, 0x6c, 0x61, 0x73, 0x73, 0x5f, 0x73, 0x77, 0x65
        /*005e*/ 	.byte	0x65, 0x70, 0x5f, 0x73, 0x72, 0x63, 0x2f, 0x69, 0x6e, 0x63, 0x6c, 0x75, 0x64, 0x65, 0x2f, 0x63
        /*006e*/ 	.byte	0x75, 0x74, 0x65, 0x2f, 0x61, 0x74, 0x6f, 0x6d, 0x2f, 0x63, 0x6f, 0x70, 0x79, 0x5f, 0x74, 0x72
        /*007e*/ 	.byte	0x61, 0x69, 0x74, 0x73, 0x5f, 0x73, 0x6d, 0x31, 0x30, 0x30, 0x2e, 0x68, 0x70, 0x70, 0x00
	.type		$str$25,@object
	.size		$str$25,(__unnamed_1 - $str$25)
$str$25:
        /*008d*/ 	.byte	0x28, 0x28, 0x75, 0x69, 0x6e, 0x74, 0x33, 0x32, 0x5f, 0x74, 0x28, 0x74, 0x68, 0x72, 0x65, 0x61
        /*009d*/ 	.byte	0x64, 0x49, 0x64, 0x78, 0x2e, 0x78, 0x29, 0x20, 0x2f, 0x20, 0x33, 0x32, 0x29, 0x20, 0x25, 0x20
        /*00ad*/ 	.byte	0x34, 0x29, 0x20, 0x3d, 0x3d, 0x20, 0x28, 0x28, 0x28, 0x74, 0x6d, 0x65, 0x6d, 0x5f, 0x61, 0x64
        /*00bd*/ 	.byte	0x64, 0x72, 0x20, 0x3e, 0x3e, 0x20, 0x31, 0x36, 0x29, 0x20, 0x2f, 0x20, 0x33, 0x32, 0x29, 0x20
        /*00cd*/ 	.byte	0x25, 0x20, 0x34, 0x29, 0x00
	.type		__unnamed_1,@object
	.size		__unnamed_1,(__unnamed_2 - __unnamed_1)
__unnamed_1:
        /*00d2*/ 	.byte	0x61, 0x75, 0x74, 0x6f, 0x20, 0x63, 0x75, 0x74, 0x65, 0x3a, 0x3a, 0x61, 0x73, 0x5f, 0x70, 0x6f
        /* <DEDUP_REMOVED lines=24> */
        /*0262*/ 	.byte	0x3c, 0x34, 0x30, 0x39, 0x36, 0x3e, 0x3e, 0x3e, 0x3e, 0x5d, 0x00
	.type		__unnamed_2,@object
	.size		__unnamed_2,(__unnamed_3 - __unnamed_2)
__unnamed_2:
        /* <DEDUP_REMOVED lines=26> */
	.type		__unnamed_3,@object
	.size		__unnamed_3,(.L_3 - __unnamed_3)
__unnamed_3:
        /* <DEDUP_REMOVED lines=40> */
        /*0688*/ 	.byte	0x74, 0x65, 0x3a, 0x3a, 0x43, 0x3c, 0x30, 0x3e, 0x3e, 0x3e, 0x3e, 0x5d, 0x00
.L_3:


//--------------------- .nv.shared._ZN7cutlass13device_kernelINS_4gemm6kernel13GemmUniversalIN4cute5tupleIJiiiiEEENS1_10collective13CollectiveMmaINS1_35MainloopSm100TmaUmmaWarpSpecializedILi4ELi2ELi4ENS5_IJNS4_1CILi1EEESB_SB_EEEEENS5_IJNSA_ILi64EEENSA_ILi256EEESE_EEENS_12float_e5m2_tENS5_IJlSB_lEEESH_SI_NS4_8TiledMMAINS4_8MMA_AtomIJNS4_10MMA_TraitsINS4_19SM100_MMA_F8F6F4_SSEJSH_SH_fSE_SF_NS4_17integral_constantINS4_4UMMA5MajorELSP_0EEESQ_NSN_INSO_7ScaleInELSR_0EEESS_EEEEEENS4_6LayoutISC_NS5_IJNSA_ILi0EEESW_SW_EEEEENS5_IJNS4_10UnderscoreESZ_SZ_EEEEENS4_13SM90_TMA_LOADENS4_14ComposedLayoutINS4_7SwizzleILi2ELi4ELi3EEENS4_18smem_ptr_flag_bitsILi8EEENSV_INS5_IJNSA_ILi8EEESE_EEENS5_IJSE_SB_EEEEEEEvNS4_8identityES12_S1C_vS1D_EENS_8epilogue10collective18CollectiveEpilogueINS1F_23Sm100TmaWarpSpecializedILi4ELi2ELi32ELb0ELb0EEEJSG_NS5_IJNSV_ISE_SB_EES1K_EEESH_SI_SH_SI_NS1F_6fusion15FusionCallbacksIS1J_NS1M_17LinearCombinationISH_fSH_fLNS_15FloatRoundStyleE2EEESG_S1L_JEEENS4_5SM1004TMEM4LOAD26SM100_TMEM_LOAD_16dp32b32xES12_S1C_NS4_39AutoVectorizingCopyWithAssumedAlignmentILi128EEENS4_14SM90_TMA_STOREES1C_S1X_S1X_EEEvvEEEEvNT_6ParamsE --------------------------
	.section	.nv.shared._ZN7cutlass13device_kernelINS_4gemm6kernel13GemmUniversalIN4cute5tupleIJiiiiEEENS1_10collective13CollectiveMmaINS1_35MainloopSm100TmaUmmaWarpSpecializedILi4ELi2ELi4ENS5_IJNS4_1CILi1EEESB_SB_EEEEENS5_IJNSA_ILi64EEENSA_ILi256EEESE_EEENS_12float_e5m2_tENS5_IJlSB_lEEESH_SI_NS4_8TiledMMAINS4_8MMA_AtomIJNS4_10MMA_TraitsINS4_19SM100_MMA_F8F6F4_SSEJSH_SH_fSE_SF_NS4_17integral_constantINS4_4UMMA5MajorELSP_0EEESQ_NSN_INSO_7ScaleInELSR_0EEESS_EEEEEENS4_6LayoutISC_NS5_IJNSA_ILi0EEESW_SW_EEEEENS5_IJNS4_10UnderscoreESZ_SZ_EEEEENS4_13SM90_TMA_LOADENS4_14ComposedLayoutINS4_7SwizzleILi2ELi4ELi3EEENS4_18smem_ptr_flag_bitsILi8EEENSV_INS5_IJNSA_ILi8EEESE_EEENS5_IJSE_SB_EEEEEEEvNS4_8identityES12_S1C_vS1D_EENS_8epilogue10collective18CollectiveEpilogueINS1F_23Sm100TmaWarpSpecializedILi4ELi2ELi32ELb0ELb0EEEJSG_NS5_IJNSV_ISE_SB_EES1K_EEESH_SI_SH_SI_NS1F_6fusion15FusionCallbacksIS1J_NS1M_17LinearCombinationISH_fSH_fLNS_15FloatRoundStyleE2EEESG_S1L_JEEENS4_5SM1004TMEM4LOAD26SM100_TMEM_LOAD_16dp32b32xES12_S1C_NS4_39AutoVectorizingCopyWithAssumedAlignmentILi128EEENS4_14SM90_TMA_STOREES1C_S1X_S1X_EEEvvEEEEvNT_6ParamsE,"aw",@nobits
	.sectionflags	@""
	.align	16
	.zero		1024


//--------------------- .nv.shared.reserved.0     --------------------------
	.section	.nv.shared.reserved.0,"aw",@nobits
	.weak		__nv_reservedSMEM_offset_0_alias
	.size		__nv_reservedSMEM_offset_0_alias, 0, 64
	.other		__nv_reservedSMEM_offset_0_alias,@"STO_CUDA_RESERVED_SHARED STV_DEFAULT"
__nv_reservedSMEM_offset_0_alias:
	.zero		0
.nv.shared.reserved.0:
	.zero		64
	.weak		__nv_reservedSMEM_tcgen05_partition
	.type		__nv_reservedSMEM_tcgen05_partition,@object
	.size		__nv_reservedSMEM_tcgen05_partition,(.L_0 - __nv_reservedSMEM_tcgen05_partition)
__nv_reservedSMEM_tcgen05_partition:
	.zero		32
.L_0:


//--------------------- .nv.global                --------------------------
	.section	.nv.global,"aw",@nobits
.nv.global:
	.type		_ZN40_INTERNAL_d7cb1823_4_k_cu_2c1c920e_308634cute1_E,@object
	.size		_ZN40_INTERNAL_d7cb1823_4_k_cu_2c1c920e_308634cute1_E,(_ZN40_INTERNAL_d7cb1823_4_k_cu_2c1c920e_308634cuda3std3__45__cpo6cbeginE - _ZN40_INTERNAL_d7cb1823_4_k_cu_2c1c920e_308634cute1_E)
_ZN40_INTERNAL_d7cb1823_4_k_cu_2c1c920e_308634cute1_E:
	.zero		1
	.type		_ZN40_INTERNAL_d7cb1823_4_k_cu_2c1c920e_308634cuda3std3__45__cpo6cbeginE,@object
	.size		_ZN40_INTERNAL_d7cb1823_4_k_cu_2c1c920e_308634cuda3std3__45__cpo6cbeginE,(_ZN40_INTERNAL_d7cb1823_4_k_cu_2c1c920e_308634cuda3std3__48in_placeE - _ZN40_INTERNAL_d7cb1823_4_k_cu_2c1c920e_308634cuda3std3__45__cpo6cbeginE)
_ZN40_INTERNAL_d7cb1823_4_k_cu_2c1c920e_308634cuda3std3__45__cpo6cbeginE:
	.zero		1
	.type		_ZN40_INTERNAL_d7cb1823_4_k_cu_2c1c920e_308634cuda3std3__48in_placeE,@object
	.size		_ZN40_INTERNAL_d7cb1823_4_k_cu_2c1c920e_308634cuda3std3__48in_placeE,(_ZN40_INTERNAL_d7cb1823_4_k_cu_2c1c920e_308634cuda3std6ranges3__45__cpo9iter_moveE - _ZN40_INTERNAL_d7cb1823_4_k_cu_2c1c920e_308634cuda3std3__48in_placeE)
_ZN40_INTERNAL_d7cb1823_4_k_cu_2c1c920e_308634cuda3std3__48in_placeE:
	.zero		1
	.type		_ZN40_INTERNAL_d7cb1823_4_k_cu_2c1c920e_308634cuda3std6ranges3__45__cpo9iter_moveE,@object
	.size		_ZN40_INTERNAL_d7cb1823_4_k_cu_2c1c920e_308634cuda3std6ranges3__45__cpo9iter_moveE,(_ZN40_INTERNAL_d7cb1823_4_k_cu_2c1c920e_308634cuda3std3__45__cpo5beginE - _ZN40_INTERNAL_d7cb1823_4_k_cu_2c1c920e_308634cuda3std6ranges3__45__cpo9iter_moveE)
_ZN40_INTERNAL_d7cb1823_4_k_cu_2c1c920e_308634cuda3std6ranges3__45__cpo9iter_moveE:
	.zero		1
	.type		_ZN40_INTERNAL_d7cb1823_4_k_cu_2c1c920e_308634cuda3std3__45__cpo5beginE,@object
	.size		_ZN40_INTERNAL_d7cb1823_4_k_cu_2c1c920e_308634cuda3std3__45__cpo5beginE,(_ZN40_INTERNAL_d7cb1823_4_k_cu_2c1c920e_308634cuda3std3__442_GLOBAL__N__d7cb1823_4_k_cu_2c1c920e_308636ignoreE - _ZN40_INTERNAL_d7cb1823_4_k_cu_2c1c920e_308634cuda3std3__45__cpo5beginE)
_ZN40_INTERNAL_d7cb1823_4_k_cu_2c1c920e_308634cuda3std3__45__cpo5beginE:
	.zero		1
	.type		_ZN40_INTERNAL_d7cb1823_4_k_cu_2c1c920e_308634cuda3std3__442_GLOBAL__N__d7cb1823_4_k_cu_2c1c920e_308636ignoreE,@object
	.size		_ZN40_INTERNAL_d7cb1823_4_k_cu_2c1c920e_308634cuda3std3__442_GLOBAL__N__d7cb1823_4_k_cu_2c1c920e_308636ignoreE,(_ZN40_INTERNAL_d7cb1823_4_k_cu_2c1c920e_308634cute7productE - _ZN40_INTERNAL_d7cb1823_4_k_cu_2c1c920e_308634cuda3std3__442_GLOBAL__N__d7cb1823_4_k_cu_2c1c920e_308636ignoreE)
_ZN40_INTERNAL_d7cb1823_4_k_cu_2c1c920e_308634cuda3std3__442_GLOBAL__N__d7cb1823_4_k_cu_2c1c920e_308636ignoreE:
	.zero		1
	.type		_ZN40_INTERNAL_d7cb1823_4_k_cu_2c1c920e_308634cute7productE,@object
	.size		_ZN40_INTERNAL_d7cb1823_4_k_cu_2c1c920e_308634cute7productE,(_ZN40_INTERNAL_d7cb1823_4_k_cu_2c1c920e_308634cuda3std3__45__cpo3endE - _ZN40_INTERNAL_d7cb1823_4_k_cu_2c1c920e_308634cute7productE)
_ZN40_INTERNAL_d7cb1823_4_k_cu_2c1c920e_308634cute7productE:
	.zero		1
	.type		_ZN40_INTERNAL_d7cb1823_4_k_cu_2c1c920e_308634cuda3std3__45__cpo3endE,@object
	.size		_ZN40_INTERNAL_d7cb1823_4_k_cu_2c1c920e_308634cuda3std3__45__cpo3endE,(_ZN40_INTERNAL_d7cb1823_4_k_cu_2c1c920e_308634cuda3std3__419piecewise_constructE - _ZN40_INTERNAL_d7cb1823_4_k_cu_2c1c920e_308634cuda3std3__45__cpo3endE)
_ZN40_INTERNAL_d7cb1823_4_k_cu_2c1c920e_308634cuda3std3__45__cpo3endE:
	.zero		1
	.type		_ZN40_INTERNAL_d7cb1823_4_k_cu_2c1c920e_308634cuda3std3__419piecewise_constructE,@object
	.size		_ZN40_INTERNAL_d7cb1823_4_k_cu_2c1c920e_308634cuda3std3__419piecewise_constructE,(_ZN40_INTERNAL_d7cb1823_4_k_cu_2c1c920e_308634cuda3std3__45__cpo4cendE - _ZN40_INTERNAL_d7cb1823_4_k_cu_2c1c920e_308634cuda3std3__419piecewise_constructE)
_ZN40_INTERNAL_d7cb1823_4_k_cu_2c1c920e_308634cuda3std3__419piecewise_constructE:
	.zero		1
	.type		_ZN40_INTERNAL_d7cb1823_4_k_cu_2c1c920e_308634cuda3std3__45__cpo4cendE,@object
	.size		_ZN40_INTERNAL_d7cb1823_4_k_cu_2c1c920e_308634cuda3std3__45__cpo4cendE,(_ZN40_INTERNAL_d7cb1823_4_k_cu_2c1c920e_308634cuda3std6ranges3__45__cpo4swapE - _ZN40_INTERNAL_d7cb1823_4_k_cu_2c1c920e_308634cuda3std3__45__cpo4cendE)
_ZN40_INTERNAL_d7cb1823_4_k_cu_2c1c920e_308634cuda3std3__45__cpo4cendE:
	.zero		1
	.type		_ZN40_INTERNAL_d7cb1823_4_k_cu_2c1c920e_308634cuda3std6ranges3__45__cpo4swapE,@object
	.size		_ZN40_INTERNAL_d7cb1823_4_k_cu_2c1c920e_308634cuda3std6ranges3__45__cpo4swapE,(.L_11 - _ZN40_INTERNAL_d7cb1823_4_k_cu_2c1c920e_308634cuda3std6ranges3__45__cpo4swapE)
_ZN40_INTERNAL_d7cb1823_4_k_cu_2c1c920e_308634cuda3std6ranges3__45__cpo4swapE:
	.zero		1
.L_11:


//--------------------- .nv.constant0._ZN7cutlass13device_kernelINS_4gemm6kernel13GemmUniversalIN4cute5tupleIJiiiiEEENS1_10collective13CollectiveMmaINS1_35MainloopSm100TmaUmmaWarpSpecializedILi4ELi2ELi4ENS5_IJNS4_1CILi1EEESB_SB_EEEEENS5_IJNSA_ILi64EEENSA_ILi256EEESE_EEENS_12float_e5m2_tENS5_IJlSB_lEEESH_SI_NS4_8TiledMMAINS4_8MMA_AtomIJNS4_10MMA_TraitsINS4_19SM100_MMA_F8F6F4_SSEJSH_SH_fSE_SF_NS4_17integral_constantINS4_4UMMA5MajorELSP_0EEESQ_NSN_INSO_7ScaleInELSR_0EEESS_EEEEEENS4_6LayoutISC_NS5_IJNSA_ILi0EEESW_SW_EEEEENS5_IJNS4_10UnderscoreESZ_SZ_EEEEENS4_13SM90_TMA_LOADENS4_14ComposedLayoutINS4_7SwizzleILi2ELi4ELi3EEENS4_18smem_ptr_flag_bitsILi8EEENSV_INS5_IJNSA_ILi8EEESE_EEENS5_IJSE_SB_EEEEEEEvNS4_8identityES12_S1C_vS1D_EENS_8epilogue10collective18CollectiveEpilogueINS1F_23Sm100TmaWarpSpecializedILi4ELi2ELi32ELb0ELb0EEEJSG_NS5_IJNSV_ISE_SB_EES1K_EEESH_SI_SH_SI_NS1F_6fusion15FusionCallbacksIS1J_NS1M_17LinearCombinationISH_fSH_fLNS_15FloatRoundStyleE2EEESG_S1L_JEEENS4_5SM1004TMEM4LOAD26SM100_TMEM_LOAD_16dp32b32xES12_S1C_NS4_39AutoVectorizingCopyWithAssumedAlignmentILi128EEENS4_14SM90_TMA_STOREES1C_S1X_S1X_EEEvvEEEEvNT_6ParamsE --------------------------
	.section	.nv.constant0._ZN7cutlass13device_kernelINS_4gemm6kernel13GemmUniversalIN4cute5tupleIJiiiiEEENS1_10collective13CollectiveMmaINS1_35MainloopSm100TmaUmmaWarpSpecializedILi4ELi2ELi4ENS5_IJNS4_1CILi1EEESB_SB_EEEEENS5_IJNSA_ILi64EEENSA_ILi256EEESE_EEENS_12float_e5m2_tENS5_IJlSB_lEEESH_SI_NS4_8TiledMMAINS4_8MMA_AtomIJNS4_10MMA_TraitsINS4_19SM100_MMA_F8F6F4_SSEJSH_SH_fSE_SF_NS4_17integral_constantINS4_4UMMA5MajorELSP_0EEESQ_NSN_INSO_7ScaleInELSR_0EEESS_EEEEEENS4_6LayoutISC_NS5_IJNSA_ILi0EEESW_SW_EEEEENS5_IJNS4_10UnderscoreESZ_SZ_EEEEENS4_13SM90_TMA_LOADENS4_14ComposedLayoutINS4_7SwizzleILi2ELi4ELi3EEENS4_18smem_ptr_flag_bitsILi8EEENSV_INS5_IJNSA_ILi8EEESE_EEENS5_IJSE_SB_EEEEEEEvNS4_8identityES12_S1C_vS1D_EENS_8epilogue10collective18CollectiveEpilogueINS1F_23Sm100TmaWarpSpecializedILi4ELi2ELi32ELb0ELb0EEEJSG_NS5_IJNSV_ISE_SB_EES1K_EEESH_SI_SH_SI_NS1F_6fusion15FusionCallbacksIS1J_NS1M_17LinearCombinationISH_fSH_fLNS_15FloatRoundStyleE2EEESG_S1L_JEEENS4_5SM1004TMEM4LOAD26SM100_TMEM_LOAD_16dp32b32xES12_S1C_NS4_39AutoVectorizingCopyWithAssumedAlignmentILi128EEENS4_14SM90_TMA_STOREES1C_S1X_S1X_EEEvvEEEEvNT_6ParamsE,"a",@progbits
	.sectionflags	@""
	.align	4
.nv.constant0._ZN7cutlass13device_kernelINS_4gemm6kernel13GemmUniversalIN4cute5tupleIJiiiiEEENS1_10collective13CollectiveMmaINS1_35MainloopSm100TmaUmmaWarpSpecializedILi4ELi2ELi4ENS5_IJNS4_1CILi1EEESB_SB_EEEEENS5_IJNSA_ILi64EEENSA_ILi256EEESE_EEENS_12float_e5m2_tENS5_IJlSB_lEEESH_SI_NS4_8TiledMMAINS4_8MMA_AtomIJNS4_10MMA_TraitsINS4_19SM100_MMA_F8F6F4_SSEJSH_SH_fSE_SF_NS4_17integral_constantINS4_4UMMA5MajorELSP_0EEESQ_NSN_INSO_7ScaleInELSR_0EEESS_EEEEEENS4_6LayoutISC_NS5_IJNSA_ILi0EEESW_SW_EEEEENS5_IJNS4_10UnderscoreESZ_SZ_EEEEENS4_13SM90_TMA_LOADENS4_14ComposedLayoutINS4_7SwizzleILi2ELi4ELi3EEENS4_18smem_ptr_flag_bitsILi8EEENSV_INS5_IJNSA_ILi8EEESE_EEENS5_IJSE_SB_EEEEEEEvNS4_8identityES12_S1C_vS1D_EENS_8epilogue10collective18CollectiveEpilogueINS1F_23Sm100TmaWarpSpecializedILi4ELi2ELi32ELb0ELb0EEEJSG_NS5_IJNSV_ISE_SB_EES1K_EEESH_SI_SH_SI_NS1F_6fusion15FusionCallbacksIS1J_NS1M_17LinearCombinationISH_fSH_fLNS_15FloatRoundStyleE2EEESG_S1L_JEEENS4_5SM1004TMEM4LOAD26SM100_TMEM_LOAD_16dp32b32xES12_S1C_NS4_39AutoVectorizingCopyWithAssumedAlignmentILi128EEENS4_14SM90_TMA_STOREES1C_S1X_S1X_EEEvvEEEEvNT_6ParamsE:
	.zero		2944


//--------------------- SYMBOLS --------------------------

	.type		.nv.reservedSmem.offset0,@object
	.size		.nv.reservedSmem.offset0,0x4
	.type		.nv.reservedSmem.cap,@object
	.size		.nv.reservedSmem.cap,0x4
	.type		__assertfail,@function
